//
// Generated by NVIDIA NVVM Compiler
//
// Compiler Build ID: CL-36424714
// Cuda compilation tools, release 13.0, V13.0.88
// Based on NVVM 20.0.0
//

.version 9.0
.target sm_100
.address_size 64

	// .globl	gaussian_blur_h
.extern .shared .align 16 .b8 tile[];

.visible .entry gaussian_blur_h(
	.param .u64 .ptr .align 1 gaussian_blur_h_param_0,
	.param .u64 .ptr .align 1 gaussian_blur_h_param_1,
	.param .u32 gaussian_blur_h_param_2,
	.param .u32 gaussian_blur_h_param_3,
	.param .u32 gaussian_blur_h_param_4,
	.param .f32 gaussian_blur_h_param_5
)
{
	.reg .pred 	%p<11>;
	.reg .b16 	%rs<25>;
	.reg .b32 	%r<94>;
	.reg .b32 	%f<240>;
	.reg .b64 	%rd<13>;

	ld.param.u64 	%rd3, [gaussian_blur_h_param_0];
	ld.param.u64 	%rd2, [gaussian_blur_h_param_1];
	ld.param.u32 	%r26, [gaussian_blur_h_param_2];
	ld.param.u32 	%r27, [gaussian_blur_h_param_3];
	ld.param.u32 	%r28, [gaussian_blur_h_param_4];
	ld.param.f32 	%f37, [gaussian_blur_h_param_5];
	cvta.to.global.u64 	%rd1, %rd3;
	min.s32 	%r1, %r28, 64;
	neg.s32 	%r93, %r1;
	mov.u32 	%r29, %ctaid.x;
	mov.u32 	%r3, %ntid.x;
	mul.lo.s32 	%r4, %r29, %r3;
	mov.u32 	%r5, %tid.x;
	add.s32 	%r6, %r4, %r5;
	mov.u32 	%r30, %ctaid.y;
	mov.u32 	%r31, %ntid.y;
	mov.u32 	%r32, %tid.y;
	mad.lo.s32 	%r7, %r30, %r31, %r32;
	setp.ge.s32 	%p1, %r7, %r27;
	@%p1 bra 	$L__BB0_15;
	add.s32 	%r8, %r1, %r5;
	add.s32 	%r9, %r26, -1;
	min.s32 	%r33, %r6, %r9;
	mul.lo.s32 	%r10, %r26, %r7;
	add.s32 	%r34, %r33, %r10;
	shl.b32 	%r35, %r34, 2;
	cvt.s64.s32 	%rd4, %r35;
	add.s64 	%rd5, %rd1, %rd4;
	ld.global.nc.u8 	%rs1, [%rd5];
	cvt.u16.u8 	%rs2, %rs1;
	cvt.rn.f32.u16 	%f38, %rs2;
	shl.b32 	%r36, %r8, 4;
	mov.u32 	%r37, tile;
	add.s32 	%r11, %r37, %r36;
	ld.global.nc.u8 	%rs3, [%rd5+1];
	cvt.u16.u8 	%rs4, %rs3;
	cvt.rn.f32.u16 	%f39, %rs4;
	ld.global.nc.u8 	%rs5, [%rd5+2];
	cvt.u16.u8 	%rs6, %rs5;
	cvt.rn.f32.u16 	%f40, %rs6;
	ld.global.nc.u8 	%rs7, [%rd5+3];
	cvt.u16.u8 	%rs8, %rs7;
	cvt.rn.f32.u16 	%f41, %rs8;
	st.shared.v4.f32 	[%r11], {%f38, %f39, %f40, %f41};
	setp.ge.u32 	%p2, %r5, %r1;
	@%p2 bra 	$L__BB0_3;
	sub.s32 	%r38, %r6, %r1;
	max.s32 	%r39, %r38, 0;
	add.s32 	%r40, %r39, %r10;
	shl.b32 	%r41, %r40, 2;
	cvt.s64.s32 	%rd6, %r41;
	add.s64 	%rd7, %rd1, %rd6;
	ld.global.nc.u8 	%rs9, [%rd7];
	cvt.u16.u8 	%rs10, %rs9;
	cvt.rn.f32.u16 	%f42, %rs10;
	shl.b32 	%r42, %r5, 4;
	add.s32 	%r44, %r37, %r42;
	ld.global.nc.u8 	%rs11, [%rd7+1];
	cvt.u16.u8 	%rs12, %rs11;
	cvt.rn.f32.u16 	%f43, %rs12;
	ld.global.nc.u8 	%rs13, [%rd7+2];
	cvt.u16.u8 	%rs14, %rs13;
	cvt.rn.f32.u16 	%f44, %rs14;
	ld.global.nc.u8 	%rs15, [%rd7+3];
	cvt.u16.u8 	%rs16, %rs15;
	cvt.rn.f32.u16 	%f45, %rs16;
	st.shared.v4.f32 	[%r44], {%f42, %f43, %f44, %f45};
$L__BB0_3:
	sub.s32 	%r45, %r3, %r1;
	setp.lt.u32 	%p3, %r5, %r45;
	@%p3 bra 	$L__BB0_5;
	add.s32 	%r46, %r8, %r4;
	min.s32 	%r47, %r46, %r9;
	add.s32 	%r48, %r47, %r10;
	shl.b32 	%r49, %r48, 2;
	cvt.s64.s32 	%rd8, %r49;
	add.s64 	%rd9, %rd1, %rd8;
	ld.global.nc.u8 	%rs17, [%rd9];
	cvt.u16.u8 	%rs18, %rs17;
	cvt.rn.f32.u16 	%f46, %rs18;
	shl.b32 	%r50, %r1, 5;
	shl.b32 	%r51, %r5, 4;
	add.s32 	%r52, %r50, %r51;
	add.s32 	%r54, %r37, %r52;
	ld.global.nc.u8 	%rs19, [%rd9+1];
	cvt.u16.u8 	%rs20, %rs19;
	cvt.rn.f32.u16 	%f47, %rs20;
	ld.global.nc.u8 	%rs21, [%rd9+2];
	cvt.u16.u8 	%rs22, %rs21;
	cvt.rn.f32.u16 	%f48, %rs22;
	ld.global.nc.u8 	%rs23, [%rd9+3];
	cvt.u16.u8 	%rs24, %rs23;
	cvt.rn.f32.u16 	%f49, %rs24;
	st.shared.v4.f32 	[%r54], {%f46, %f47, %f48, %f49};
$L__BB0_5:
	bar.sync 	0;
	setp.ge.s32 	%p4, %r6, %r26;
	@%p4 bra 	$L__BB0_15;
	setp.lt.s32 	%p5, %r1, %r93;
	mov.f32 	%f235, 0f00000000;
	mov.f32 	%f236, %f235;
	mov.f32 	%f237, %f235;
	mov.f32 	%f238, %f235;
	mov.f32 	%f239, %f235;
	@%p5 bra 	$L__BB0_14;
	add.f32 	%f52, %f37, %f37;
	mul.f32 	%f1, %f37, %f52;
	shl.b32 	%r12, %r1, 1;
	setp.lt.u32 	%p6, %r12, 3;
	mov.f32 	%f230, 0f00000000;
	mov.f32 	%f231, %f230;
	mov.f32 	%f232, %f230;
	mov.f32 	%f233, %f230;
	mov.f32 	%f234, %f230;
	@%p6 bra 	$L__BB0_11;
	add.s32 	%r55, %r12, 1;
	sub.s32 	%r91, 1, %r1;
	and.b32  	%r56, %r55, -4;
	neg.s32 	%r90, %r56;
	shl.b32 	%r57, %r5, 4;
	add.s32 	%r59, %r57, %r37;
	add.s32 	%r89, %r59, 32;
	mov.f32 	%f230, 0f00000000;
$L__BB0_9:
	.pragma "nounroll";
	add.s32 	%r60, %r91, -1;
	cvt.rn.f32.s32 	%f54, %r60;
	neg.f32 	%f55, %f54;
	mul.f32 	%f56, %f54, %f55;
	div.rn.f32 	%f57, %f56, %f1;
	fma.rn.f32 	%f58, %f57, 0f3BBB989D, 0f3F000000;
	cvt.sat.f32.f32 	%f59, %f58;
	mov.f32 	%f60, 0f4B400001;
	mov.f32 	%f61, 0f437C0000;
	fma.rm.f32 	%f62, %f59, %f61, %f60;
	add.f32 	%f63, %f62, 0fCB40007F;
	neg.f32 	%f64, %f63;
	fma.rn.f32 	%f65, %f57, 0f3FB8AA3B, %f64;
	fma.rn.f32 	%f66, %f57, 0f32A57060, %f65;
	mov.b32 	%r61, %f62;
	shl.b32 	%r62, %r61, 23;
	mov.b32 	%f67, %r62;
	ex2.approx.ftz.f32 	%f68, %f66;
	mul.f32 	%f69, %f68, %f67;
	ld.shared.v4.f32 	{%f70, %f71, %f72, %f73}, [%r89+-32];
	fma.rn.f32 	%f74, %f70, %f69, %f234;
	fma.rn.f32 	%f75, %f69, %f71, %f233;
	fma.rn.f32 	%f76, %f69, %f72, %f232;
	fma.rn.f32 	%f77, %f69, %f73, %f231;
	add.f32 	%f78, %f230, %f69;
	add.s32 	%r63, %r91, 2;
	cvt.rn.f32.s32 	%f79, %r91;
	neg.f32 	%f80, %f79;
	mul.f32 	%f81, %f79, %f80;
	div.rn.f32 	%f82, %f81, %f1;
	fma.rn.f32 	%f83, %f82, 0f3BBB989D, 0f3F000000;
	cvt.sat.f32.f32 	%f84, %f83;
	fma.rm.f32 	%f85, %f84, %f61, %f60;
	add.f32 	%f86, %f85, 0fCB40007F;
	neg.f32 	%f87, %f86;
	fma.rn.f32 	%f88, %f82, 0f3FB8AA3B, %f87;
	fma.rn.f32 	%f89, %f82, 0f32A57060, %f88;
	mov.b32 	%r64, %f85;
	shl.b32 	%r65, %r64, 23;
	mov.b32 	%f90, %r65;
	ex2.approx.ftz.f32 	%f91, %f89;
	mul.f32 	%f92, %f91, %f90;
	ld.shared.v4.f32 	{%f93, %f94, %f95, %f96}, [%r89+-16];
	fma.rn.f32 	%f97, %f93, %f92, %f74;
	fma.rn.f32 	%f98, %f92, %f94, %f75;
	fma.rn.f32 	%f99, %f92, %f95, %f76;
	fma.rn.f32 	%f100, %f92, %f96, %f77;
	add.f32 	%f101, %f78, %f92;
	add.s32 	%r66, %r91, 1;
	cvt.rn.f32.s32 	%f102, %r66;
	neg.f32 	%f103, %f102;
	mul.f32 	%f104, %f102, %f103;
	div.rn.f32 	%f105, %f104, %f1;
	fma.rn.f32 	%f106, %f105, 0f3BBB989D, 0f3F000000;
	cvt.sat.f32.f32 	%f107, %f106;
	fma.rm.f32 	%f108, %f107, %f61, %f60;
	add.f32 	%f109, %f108, 0fCB40007F;
	neg.f32 	%f110, %f109;
	fma.rn.f32 	%f111, %f105, 0f3FB8AA3B, %f110;
	fma.rn.f32 	%f112, %f105, 0f32A57060, %f111;
	mov.b32 	%r67, %f108;
	shl.b32 	%r68, %r67, 23;
	mov.b32 	%f113, %r68;
	ex2.approx.ftz.f32 	%f114, %f112;
	mul.f32 	%f115, %f114, %f113;
	ld.shared.v4.f32 	{%f116, %f117, %f118, %f119}, [%r89];
	fma.rn.f32 	%f120, %f116, %f115, %f97;
	fma.rn.f32 	%f121, %f115, %f117, %f98;
	fma.rn.f32 	%f122, %f115, %f118, %f99;
	fma.rn.f32 	%f123, %f115, %f119, %f100;
	add.f32 	%f124, %f101, %f115;
	cvt.rn.f32.s32 	%f125, %r63;
	neg.f32 	%f126, %f125;
	mul.f32 	%f127, %f125, %f126;
	div.rn.f32 	%f128, %f127, %f1;
	fma.rn.f32 	%f129, %f128, 0f3BBB989D, 0f3F000000;
	cvt.sat.f32.f32 	%f130, %f129;
	fma.rm.f32 	%f131, %f130, %f61, %f60;
	add.f32 	%f132, %f131, 0fCB40007F;
	neg.f32 	%f133, %f132;
	fma.rn.f32 	%f134, %f128, 0f3FB8AA3B, %f133;
	fma.rn.f32 	%f135, %f128, 0f32A57060, %f134;
	mov.b32 	%r69, %f131;
	shl.b32 	%r70, %r69, 23;
	mov.b32 	%f136, %r70;
	ex2.approx.ftz.f32 	%f137, %f135;
	mul.f32 	%f138, %f137, %f136;
	ld.shared.v4.f32 	{%f139, %f140, %f141, %f142}, [%r89+16];
	fma.rn.f32 	%f234, %f139, %f138, %f120;
	fma.rn.f32 	%f233, %f138, %f140, %f121;
	fma.rn.f32 	%f232, %f138, %f141, %f122;
	fma.rn.f32 	%f231, %f138, %f142, %f123;
	add.f32 	%f230, %f124, %f138;
	add.s32 	%r91, %r91, 4;
	add.s32 	%r90, %r90, 4;
	add.s32 	%r89, %r89, 64;
	setp.ne.s32 	%p7, %r90, 0;
	@%p7 bra 	$L__BB0_9;
	add.s32 	%r93, %r91, -1;
$L__BB0_11:
	and.b32  	%r71, %r1, 1;
	setp.eq.b32 	%p8, %r71, 1;
	not.pred 	%p9, %p8;
	@%p9 bra 	$L__BB0_13;
	cvt.rn.f32.s32 	%f143, %r93;
	neg.f32 	%f144, %f143;
	mul.f32 	%f145, %f143, %f144;
	div.rn.f32 	%f146, %f145, %f1;
	fma.rn.f32 	%f147, %f146, 0f3BBB989D, 0f3F000000;
	cvt.sat.f32.f32 	%f148, %f147;
	mov.f32 	%f149, 0f4B400001;
	mov.f32 	%f150, 0f437C0000;
	fma.rm.f32 	%f151, %f148, %f150, %f149;
	add.f32 	%f152, %f151, 0fCB40007F;
	neg.f32 	%f153, %f152;
	fma.rn.f32 	%f154, %f146, 0f3FB8AA3B, %f153;
	fma.rn.f32 	%f155, %f146, 0f32A57060, %f154;
	mov.b32 	%r72, %f151;
	shl.b32 	%r73, %r72, 23;
	mov.b32 	%f156, %r73;
	ex2.approx.ftz.f32 	%f157, %f155;
	mul.f32 	%f158, %f157, %f156;
	shl.b32 	%r74, %r93, 4;
	add.s32 	%r75, %r11, %r74;
	ld.shared.v4.f32 	{%f159, %f160, %f161, %f162}, [%r75];
	fma.rn.f32 	%f163, %f159, %f158, %f234;
	fma.rn.f32 	%f164, %f158, %f160, %f233;
	fma.rn.f32 	%f165, %f158, %f161, %f232;
	fma.rn.f32 	%f166, %f158, %f162, %f231;
	add.f32 	%f167, %f230, %f158;
	add.s32 	%r76, %r93, 1;
	cvt.rn.f32.s32 	%f168, %r76;
	neg.f32 	%f169, %f168;
	mul.f32 	%f170, %f168, %f169;
	div.rn.f32 	%f171, %f170, %f1;
	fma.rn.f32 	%f172, %f171, 0f3BBB989D, 0f3F000000;
	cvt.sat.f32.f32 	%f173, %f172;
	fma.rm.f32 	%f174, %f173, %f150, %f149;
	add.f32 	%f175, %f174, 0fCB40007F;
	neg.f32 	%f176, %f175;
	fma.rn.f32 	%f177, %f171, 0f3FB8AA3B, %f176;
	fma.rn.f32 	%f178, %f171, 0f32A57060, %f177;
	mov.b32 	%r77, %f174;
	shl.b32 	%r78, %r77, 23;
	mov.b32 	%f179, %r78;
	ex2.approx.ftz.f32 	%f180, %f178;
	mul.f32 	%f181, %f180, %f179;
	ld.shared.v4.f32 	{%f182, %f183, %f184, %f185}, [%r75+16];
	fma.rn.f32 	%f234, %f182, %f181, %f163;
	fma.rn.f32 	%f233, %f181, %f183, %f164;
	fma.rn.f32 	%f232, %f181, %f184, %f165;
	fma.rn.f32 	%f231, %f181, %f185, %f166;
	add.f32 	%f230, %f167, %f181;
	add.s32 	%r93, %r93, 2;
$L__BB0_13:
	cvt.rn.f32.s32 	%f186, %r93;
	neg.f32 	%f187, %f186;
	mul.f32 	%f188, %f186, %f187;
	div.rn.f32 	%f189, %f188, %f1;
	fma.rn.f32 	%f190, %f189, 0f3BBB989D, 0f3F000000;
	cvt.sat.f32.f32 	%f191, %f190;
	mov.f32 	%f192, 0f4B400001;
	mov.f32 	%f193, 0f437C0000;
	fma.rm.f32 	%f194, %f191, %f193, %f192;
	add.f32 	%f195, %f194, 0fCB40007F;
	neg.f32 	%f196, %f195;
	fma.rn.f32 	%f197, %f189, 0f3FB8AA3B, %f196;
	fma.rn.f32 	%f198, %f189, 0f32A57060, %f197;
	mov.b32 	%r79, %f194;
	shl.b32 	%r80, %r79, 23;
	mov.b32 	%f199, %r80;
	ex2.approx.ftz.f32 	%f200, %f198;
	mul.f32 	%f201, %f200, %f199;
	shl.b32 	%r81, %r93, 4;
	add.s32 	%r82, %r11, %r81;
	ld.shared.v4.f32 	{%f202, %f203, %f204, %f205}, [%r82];
	fma.rn.f32 	%f235, %f202, %f201, %f234;
	fma.rn.f32 	%f236, %f201, %f203, %f233;
	fma.rn.f32 	%f237, %f201, %f204, %f232;
	fma.rn.f32 	%f238, %f201, %f205, %f231;
	add.f32 	%f239, %f230, %f201;
$L__BB0_14:
	setp.gt.f32 	%p10, %f239, 0f00000000;
	rcp.rn.f32 	%f206, %f239;
	selp.f32 	%f207, %f206, 0f00000000, %p10;
	add.s32 	%r83, %r10, %r6;
	shl.b32 	%r84, %r83, 2;
	fma.rn.f32 	%f208, %f235, %f207, 0f3F000000;
	max.f32 	%f209, %f208, 0f00000000;
	min.f32 	%f210, %f209, 0f437F0000;
	cvt.rzi.u32.f32 	%r85, %f210;
	cvt.s64.s32 	%rd10, %r84;
	cvta.to.global.u64 	%rd11, %rd2;
	add.s64 	%rd12, %rd11, %rd10;
	st.global.u8 	[%rd12], %r85;
	fma.rn.f32 	%f211, %f236, %f207, 0f3F000000;
	max.f32 	%f212, %f211, 0f00000000;
	min.f32 	%f213, %f212, 0f437F0000;
	cvt.rzi.u32.f32 	%r86, %f213;
	st.global.u8 	[%rd12+1], %r86;
	fma.rn.f32 	%f214, %f237, %f207, 0f3F000000;
	max.f32 	%f215, %f214, 0f00000000;
	min.f32 	%f216, %f215, 0f437F0000;
	cvt.rzi.u32.f32 	%r87, %f216;
	st.global.u8 	[%rd12+2], %r87;
	fma.rn.f32 	%f217, %f238, %f207, 0f3F000000;
	max.f32 	%f218, %f217, 0f00000000;
	min.f32 	%f219, %f218, 0f437F0000;
	cvt.rzi.u32.f32 	%r88, %f219;
	st.global.u8 	[%rd12+3], %r88;
$L__BB0_15:
	ret;

}
	// .globl	gaussian_blur_v
.visible .entry gaussian_blur_v(
	.param .u64 .ptr .align 1 gaussian_blur_v_param_0,
	.param .u64 .ptr .align 1 gaussian_blur_v_param_1,
	.param .u32 gaussian_blur_v_param_2,
	.param .u32 gaussian_blur_v_param_3,
	.param .u32 gaussian_blur_v_param_4,
	.param .f32 gaussian_blur_v_param_5
)
{
	.reg .pred 	%p<11>;
	.reg .b16 	%rs<25>;
	.reg .b32 	%r<93>;
	.reg .b32 	%f<240>;
	.reg .b64 	%rd<13>;

	ld.param.u64 	%rd3, [gaussian_blur_v_param_0];
	ld.param.u64 	%rd2, [gaussian_blur_v_param_1];
	ld.param.u32 	%r25, [gaussian_blur_v_param_2];
	ld.param.u32 	%r26, [gaussian_blur_v_param_3];
	ld.param.u32 	%r27, [gaussian_blur_v_param_4];
	ld.param.f32 	%f37, [gaussian_blur_v_param_5];
	cvta.to.global.u64 	%rd1, %rd3;
	min.s32 	%r1, %r27, 64;
	neg.s32 	%r92, %r1;
	mov.u32 	%r28, %ctaid.x;
	mov.u32 	%r29, %ntid.x;
	mov.u32 	%r30, %tid.x;
	mad.lo.s32 	%r3, %r28, %r29, %r30;
	mov.u32 	%r31, %ctaid.y;
	mov.u32 	%r4, %ntid.y;
	mul.lo.s32 	%r5, %r31, %r4;
	mov.u32 	%r6, %tid.y;
	add.s32 	%r7, %r5, %r6;
	setp.ge.s32 	%p1, %r3, %r25;
	@%p1 bra 	$L__BB1_15;
	add.s32 	%r8, %r1, %r6;
	add.s32 	%r9, %r26, -1;
	min.s32 	%r32, %r7, %r9;
	mad.lo.s32 	%r33, %r32, %r25, %r3;
	shl.b32 	%r34, %r33, 2;
	cvt.s64.s32 	%rd4, %r34;
	add.s64 	%rd5, %rd1, %rd4;
	ld.global.nc.u8 	%rs1, [%rd5];
	cvt.u16.u8 	%rs2, %rs1;
	cvt.rn.f32.u16 	%f38, %rs2;
	shl.b32 	%r35, %r8, 4;
	mov.u32 	%r36, tile;
	add.s32 	%r10, %r36, %r35;
	ld.global.nc.u8 	%rs3, [%rd5+1];
	cvt.u16.u8 	%rs4, %rs3;
	cvt.rn.f32.u16 	%f39, %rs4;
	ld.global.nc.u8 	%rs5, [%rd5+2];
	cvt.u16.u8 	%rs6, %rs5;
	cvt.rn.f32.u16 	%f40, %rs6;
	ld.global.nc.u8 	%rs7, [%rd5+3];
	cvt.u16.u8 	%rs8, %rs7;
	cvt.rn.f32.u16 	%f41, %rs8;
	st.shared.v4.f32 	[%r10], {%f38, %f39, %f40, %f41};
	setp.ge.u32 	%p2, %r6, %r1;
	@%p2 bra 	$L__BB1_3;
	sub.s32 	%r37, %r7, %r1;
	max.s32 	%r38, %r37, 0;
	mad.lo.s32 	%r39, %r38, %r25, %r3;
	shl.b32 	%r40, %r39, 2;
	cvt.s64.s32 	%rd6, %r40;
	add.s64 	%rd7, %rd1, %rd6;
	ld.global.nc.u8 	%rs9, [%rd7];
	cvt.u16.u8 	%rs10, %rs9;
	cvt.rn.f32.u16 	%f42, %rs10;
	shl.b32 	%r41, %r6, 4;
	add.s32 	%r43, %r36, %r41;
	ld.global.nc.u8 	%rs11, [%rd7+1];
	cvt.u16.u8 	%rs12, %rs11;
	cvt.rn.f32.u16 	%f43, %rs12;
	ld.global.nc.u8 	%rs13, [%rd7+2];
	cvt.u16.u8 	%rs14, %rs13;
	cvt.rn.f32.u16 	%f44, %rs14;
	ld.global.nc.u8 	%rs15, [%rd7+3];
	cvt.u16.u8 	%rs16, %rs15;
	cvt.rn.f32.u16 	%f45, %rs16;
	st.shared.v4.f32 	[%r43], {%f42, %f43, %f44, %f45};
$L__BB1_3:
	sub.s32 	%r44, %r4, %r1;
	setp.lt.u32 	%p3, %r6, %r44;
	@%p3 bra 	$L__BB1_5;
	add.s32 	%r45, %r8, %r5;
	min.s32 	%r46, %r45, %r9;
	mad.lo.s32 	%r47, %r46, %r25, %r3;
	shl.b32 	%r48, %r47, 2;
	cvt.s64.s32 	%rd8, %r48;
	add.s64 	%rd9, %rd1, %rd8;
	ld.global.nc.u8 	%rs17, [%rd9];
	cvt.u16.u8 	%rs18, %rs17;
	cvt.rn.f32.u16 	%f46, %rs18;
	shl.b32 	%r49, %r1, 5;
	shl.b32 	%r50, %r6, 4;
	add.s32 	%r51, %r49, %r50;
	add.s32 	%r53, %r36, %r51;
	ld.global.nc.u8 	%rs19, [%rd9+1];
	cvt.u16.u8 	%rs20, %rs19;
	cvt.rn.f32.u16 	%f47, %rs20;
	ld.global.nc.u8 	%rs21, [%rd9+2];
	cvt.u16.u8 	%rs22, %rs21;
	cvt.rn.f32.u16 	%f48, %rs22;
	ld.global.nc.u8 	%rs23, [%rd9+3];
	cvt.u16.u8 	%rs24, %rs23;
	cvt.rn.f32.u16 	%f49, %rs24;
	st.shared.v4.f32 	[%r53], {%f46, %f47, %f48, %f49};
$L__BB1_5:
	bar.sync 	0;
	setp.ge.s32 	%p4, %r7, %r26;
	@%p4 bra 	$L__BB1_15;
	setp.lt.s32 	%p5, %r1, %r92;
	mov.f32 	%f235, 0f00000000;
	mov.f32 	%f236, %f235;
	mov.f32 	%f237, %f235;
	mov.f32 	%f238, %f235;
	mov.f32 	%f239, %f235;
	@%p5 bra 	$L__BB1_14;
	add.f32 	%f52, %f37, %f37;
	mul.f32 	%f1, %f37, %f52;
	shl.b32 	%r11, %r1, 1;
	setp.lt.u32 	%p6, %r11, 3;
	mov.f32 	%f230, 0f00000000;
	mov.f32 	%f231, %f230;
	mov.f32 	%f232, %f230;
	mov.f32 	%f233, %f230;
	mov.f32 	%f234, %f230;
	@%p6 bra 	$L__BB1_11;
	add.s32 	%r54, %r11, 1;
	sub.s32 	%r90, 1, %r1;
	and.b32  	%r55, %r54, -4;
	neg.s32 	%r89, %r55;
	shl.b32 	%r56, %r6, 4;
	add.s32 	%r58, %r56, %r36;
	add.s32 	%r88, %r58, 32;
	mov.f32 	%f230, 0f00000000;
$L__BB1_9:
	.pragma "nounroll";
	add.s32 	%r59, %r90, -1;
	cvt.rn.f32.s32 	%f54, %r59;
	neg.f32 	%f55, %f54;
	mul.f32 	%f56, %f54, %f55;
	div.rn.f32 	%f57, %f56, %f1;
	fma.rn.f32 	%f58, %f57, 0f3BBB989D, 0f3F000000;
	cvt.sat.f32.f32 	%f59, %f58;
	mov.f32 	%f60, 0f4B400001;
	mov.f32 	%f61, 0f437C0000;
	fma.rm.f32 	%f62, %f59, %f61, %f60;
	add.f32 	%f63, %f62, 0fCB40007F;
	neg.f32 	%f64, %f63;
	fma.rn.f32 	%f65, %f57, 0f3FB8AA3B, %f64;
	fma.rn.f32 	%f66, %f57, 0f32A57060, %f65;
	mov.b32 	%r60, %f62;
	shl.b32 	%r61, %r60, 23;
	mov.b32 	%f67, %r61;
	ex2.approx.ftz.f32 	%f68, %f66;
	mul.f32 	%f69, %f68, %f67;
	ld.shared.v4.f32 	{%f70, %f71, %f72, %f73}, [%r88+-32];
	fma.rn.f32 	%f74, %f70, %f69, %f234;
	fma.rn.f32 	%f75, %f69, %f71, %f233;
	fma.rn.f32 	%f76, %f69, %f72, %f232;
	fma.rn.f32 	%f77, %f69, %f73, %f231;
	add.f32 	%f78, %f230, %f69;
	add.s32 	%r62, %r90, 2;
	cvt.rn.f32.s32 	%f79, %r90;
	neg.f32 	%f80, %f79;
	mul.f32 	%f81, %f79, %f80;
	div.rn.f32 	%f82, %f81, %f1;
	fma.rn.f32 	%f83, %f82, 0f3BBB989D, 0f3F000000;
	cvt.sat.f32.f32 	%f84, %f83;
	fma.rm.f32 	%f85, %f84, %f61, %f60;
	add.f32 	%f86, %f85, 0fCB40007F;
	neg.f32 	%f87, %f86;
	fma.rn.f32 	%f88, %f82, 0f3FB8AA3B, %f87;
	fma.rn.f32 	%f89, %f82, 0f32A57060, %f88;
	mov.b32 	%r63, %f85;
	shl.b32 	%r64, %r63, 23;
	mov.b32 	%f90, %r64;
	ex2.approx.ftz.f32 	%f91, %f89;
	mul.f32 	%f92, %f91, %f90;
	ld.shared.v4.f32 	{%f93, %f94, %f95, %f96}, [%r88+-16];
	fma.rn.f32 	%f97, %f93, %f92, %f74;
	fma.rn.f32 	%f98, %f92, %f94, %f75;
	fma.rn.f32 	%f99, %f92, %f95, %f76;
	fma.rn.f32 	%f100, %f92, %f96, %f77;
	add.f32 	%f101, %f78, %f92;
	add.s32 	%r65, %r90, 1;
	cvt.rn.f32.s32 	%f102, %r65;
	neg.f32 	%f103, %f102;
	mul.f32 	%f104, %f102, %f103;
	div.rn.f32 	%f105, %f104, %f1;
	fma.rn.f32 	%f106, %f105, 0f3BBB989D, 0f3F000000;
	cvt.sat.f32.f32 	%f107, %f106;
	fma.rm.f32 	%f108, %f107, %f61, %f60;
	add.f32 	%f109, %f108, 0fCB40007F;
	neg.f32 	%f110, %f109;
	fma.rn.f32 	%f111, %f105, 0f3FB8AA3B, %f110;
	fma.rn.f32 	%f112, %f105, 0f32A57060, %f111;
	mov.b32 	%r66, %f108;
	shl.b32 	%r67, %r66, 23;
	mov.b32 	%f113, %r67;
	ex2.approx.ftz.f32 	%f114, %f112;
	mul.f32 	%f115, %f114, %f113;
	ld.shared.v4.f32 	{%f116, %f117, %f118, %f119}, [%r88];
	fma.rn.f32 	%f120, %f116, %f115, %f97;
	fma.rn.f32 	%f121, %f115, %f117, %f98;
	fma.rn.f32 	%f122, %f115, %f118, %f99;
	fma.rn.f32 	%f123, %f115, %f119, %f100;
	add.f32 	%f124, %f101, %f115;
	cvt.rn.f32.s32 	%f125, %r62;
	neg.f32 	%f126, %f125;
	mul.f32 	%f127, %f125, %f126;
	div.rn.f32 	%f128, %f127, %f1;
	fma.rn.f32 	%f129, %f128, 0f3BBB989D, 0f3F000000;
	cvt.sat.f32.f32 	%f130, %f129;
	fma.rm.f32 	%f131, %f130, %f61, %f60;
	add.f32 	%f132, %f131, 0fCB40007F;
	neg.f32 	%f133, %f132;
	fma.rn.f32 	%f134, %f128, 0f3FB8AA3B, %f133;
	fma.rn.f32 	%f135, %f128, 0f32A57060, %f134;
	mov.b32 	%r68, %f131;
	shl.b32 	%r69, %r68, 23;
	mov.b32 	%f136, %r69;
	ex2.approx.ftz.f32 	%f137, %f135;
	mul.f32 	%f138, %f137, %f136;
	ld.shared.v4.f32 	{%f139, %f140, %f141, %f142}, [%r88+16];
	fma.rn.f32 	%f234, %f139, %f138, %f120;
	fma.rn.f32 	%f233, %f138, %f140, %f121;
	fma.rn.f32 	%f232, %f138, %f141, %f122;
	fma.rn.f32 	%f231, %f138, %f142, %f123;
	add.f32 	%f230, %f124, %f138;
	add.s32 	%r90, %r90, 4;
	add.s32 	%r89, %r89, 4;
	add.s32 	%r88, %r88, 64;
	setp.ne.s32 	%p7, %r89, 0;
	@%p7 bra 	$L__BB1_9;
	add.s32 	%r92, %r90, -1;
$L__BB1_11:
	and.b32  	%r70, %r1, 1;
	setp.eq.b32 	%p8, %r70, 1;
	not.pred 	%p9, %p8;
	@%p9 bra 	$L__BB1_13;
	cvt.rn.f32.s32 	%f143, %r92;
	neg.f32 	%f144, %f143;
	mul.f32 	%f145, %f143, %f144;
	div.rn.f32 	%f146, %f145, %f1;
	fma.rn.f32 	%f147, %f146, 0f3BBB989D, 0f3F000000;
	cvt.sat.f32.f32 	%f148, %f147;
	mov.f32 	%f149, 0f4B400001;
	mov.f32 	%f150, 0f437C0000;
	fma.rm.f32 	%f151, %f148, %f150, %f149;
	add.f32 	%f152, %f151, 0fCB40007F;
	neg.f32 	%f153, %f152;
	fma.rn.f32 	%f154, %f146, 0f3FB8AA3B, %f153;
	fma.rn.f32 	%f155, %f146, 0f32A57060, %f154;
	mov.b32 	%r71, %f151;
	shl.b32 	%r72, %r71, 23;
	mov.b32 	%f156, %r72;
	ex2.approx.ftz.f32 	%f157, %f155;
	mul.f32 	%f158, %f157, %f156;
	shl.b32 	%r73, %r92, 4;
	add.s32 	%r74, %r10, %r73;
	ld.shared.v4.f32 	{%f159, %f160, %f161, %f162}, [%r74];
	fma.rn.f32 	%f163, %f159, %f158, %f234;
	fma.rn.f32 	%f164, %f158, %f160, %f233;
	fma.rn.f32 	%f165, %f158, %f161, %f232;
	fma.rn.f32 	%f166, %f158, %f162, %f231;
	add.f32 	%f167, %f230, %f158;
	add.s32 	%r75, %r92, 1;
	cvt.rn.f32.s32 	%f168, %r75;
	neg.f32 	%f169, %f168;
	mul.f32 	%f170, %f168, %f169;
	div.rn.f32 	%f171, %f170, %f1;
	fma.rn.f32 	%f172, %f171, 0f3BBB989D, 0f3F000000;
	cvt.sat.f32.f32 	%f173, %f172;
	fma.rm.f32 	%f174, %f173, %f150, %f149;
	add.f32 	%f175, %f174, 0fCB40007F;
	neg.f32 	%f176, %f175;
	fma.rn.f32 	%f177, %f171, 0f3FB8AA3B, %f176;
	fma.rn.f32 	%f178, %f171, 0f32A57060, %f177;
	mov.b32 	%r76, %f174;
	shl.b32 	%r77, %r76, 23;
	mov.b32 	%f179, %r77;
	ex2.approx.ftz.f32 	%f180, %f178;
	mul.f32 	%f181, %f180, %f179;
	ld.shared.v4.f32 	{%f182, %f183, %f184, %f185}, [%r74+16];
	fma.rn.f32 	%f234, %f182, %f181, %f163;
	fma.rn.f32 	%f233, %f181, %f183, %f164;
	fma.rn.f32 	%f232, %f181, %f184, %f165;
	fma.rn.f32 	%f231, %f181, %f185, %f166;
	add.f32 	%f230, %f167, %f181;
	add.s32 	%r92, %r92, 2;
$L__BB1_13:
	cvt.rn.f32.s32 	%f186, %r92;
	neg.f32 	%f187, %f186;
	mul.f32 	%f188, %f186, %f187;
	div.rn.f32 	%f189, %f188, %f1;
	fma.rn.f32 	%f190, %f189, 0f3BBB989D, 0f3F000000;
	cvt.sat.f32.f32 	%f191, %f190;
	mov.f32 	%f192, 0f4B400001;
	mov.f32 	%f193, 0f437C0000;
	fma.rm.f32 	%f194, %f191, %f193, %f192;
	add.f32 	%f195, %f194, 0fCB40007F;
	neg.f32 	%f196, %f195;
	fma.rn.f32 	%f197, %f189, 0f3FB8AA3B, %f196;
	fma.rn.f32 	%f198, %f189, 0f32A57060, %f197;
	mov.b32 	%r78, %f194;
	shl.b32 	%r79, %r78, 23;
	mov.b32 	%f199, %r79;
	ex2.approx.ftz.f32 	%f200, %f198;
	mul.f32 	%f201, %f200, %f199;
	shl.b32 	%r80, %r92, 4;
	add.s32 	%r81, %r10, %r80;
	ld.shared.v4.f32 	{%f202, %f203, %f204, %f205}, [%r81];
	fma.rn.f32 	%f235, %f202, %f201, %f234;
	fma.rn.f32 	%f236, %f201, %f203, %f233;
	fma.rn.f32 	%f237, %f201, %f204, %f232;
	fma.rn.f32 	%f238, %f201, %f205, %f231;
	add.f32 	%f239, %f230, %f201;
$L__BB1_14:
	setp.gt.f32 	%p10, %f239, 0f00000000;
	rcp.rn.f32 	%f206, %f239;
	selp.f32 	%f207, %f206, 0f00000000, %p10;
	mad.lo.s32 	%r82, %r25, %r7, %r3;
	shl.b32 	%r83, %r82, 2;
	fma.rn.f32 	%f208, %f235, %f207, 0f3F000000;
	max.f32 	%f209, %f208, 0f00000000;
	min.f32 	%f210, %f209, 0f437F0000;
	cvt.rzi.u32.f32 	%r84, %f210;
	cvt.s64.s32 	%rd10, %r83;
	cvta.to.global.u64 	%rd11, %rd2;
	add.s64 	%rd12, %rd11, %rd10;
	st.global.u8 	[%rd12], %r84;
	fma.rn.f32 	%f211, %f236, %f207, 0f3F000000;
	max.f32 	%f212, %f211, 0f00000000;
	min.f32 	%f213, %f212, 0f437F0000;
	cvt.rzi.u32.f32 	%r85, %f213;
	st.global.u8 	[%rd12+1], %r85;
	fma.rn.f32 	%f214, %f237, %f207, 0f3F000000;
	max.f32 	%f215, %f214, 0f00000000;
	min.f32 	%f216, %f215, 0f437F0000;
	cvt.rzi.u32.f32 	%r86, %f216;
	st.global.u8 	[%rd12+2], %r86;
	fma.rn.f32 	%f217, %f238, %f207, 0f3F000000;
	max.f32 	%f218, %f217, 0f00000000;
	min.f32 	%f219, %f218, 0f437F0000;
	cvt.rzi.u32.f32 	%r87, %f219;
	st.global.u8 	[%rd12+3], %r87;
$L__BB1_15:
	ret;

}


// ===== COMPILED SASS (sm_100) =====

	.target	sm_100

	.elftype	@"ET_EXEC"


//--------------------- .note.nv.tkinfo           --------------------------
	.section	.note.nv.tkinfo,"",@"SHT_NOTE"
	.sectionflags	@"SHF_NOTE_NV_TKINFO"
	.tkinfo
        /*0018*/ 	.word	0x00000002
        /*0030*/ 	.string	""
        /*0030*/ 	.string	"ptxas"
        /*0030*/ 	.string	"Cuda compilation tools, release 13.0, V13.0.88"
        /*0030*/ 	.string	"Build cuda_13.0.r13.0/compiler.36424714_0"
        /*0030*/ 	.string	"-arch sm_100 -m 64 "



//--------------------- .note.nv.cuinfo           --------------------------
	.section	.note.nv.cuinfo,"",@"SHT_NOTE"
	.sectionflags	@"SHF_NOTE_NV_CUINFO"
        /*0018*/ 	.short	0x0002
        /*001a*/ 	.short	0x0064
        /*001c*/ 	.short	0x0082
	.zero		2


//--------------------- .nv.info                  --------------------------
	.section	.nv.info,"",@"SHT_CUDA_INFO"
	.align	4


	//----- nvinfo : EIATTR_REGCOUNT
	.align		4
        /*0000*/ 	.byte	0x04, 0x2f
        /*0002*/ 	.short	(.L_1 - .L_0)
	.align		4
.L_0:
        /*0004*/ 	.word	index@(gaussian_blur_h)
        /*0008*/ 	.word	0x0000001d


	//----- nvinfo : EIATTR_FRAME_SIZE
	.align		4
.L_1:
        /*000c*/ 	.byte	0x04, 0x11
        /*000e*/ 	.short	(.L_3 - .L_2)
	.align		4
.L_2:
        /*0010*/ 	.word	index@($__internal_3_$__cuda_sm3x_div_rn_noftz_f32_slowpath)
        /*0014*/ 	.word	0x00000000


	//----- nvinfo : EIATTR_FRAME_SIZE
	.align		4
.L_3:
        /*0018*/ 	.byte	0x04, 0x11
        /*001a*/ 	.short	(.L_5 - .L_4)
	.align		4
.L_4:
        /*001c*/ 	.word	index@($__internal_2_$__cuda_sm20_rcp_rn_f32_slowpath)
        /*0020*/ 	.word	0x00000000


	//----- nvinfo : EIATTR_FRAME_SIZE
	.align		4
.L_5:
        /*0024*/ 	.byte	0x04, 0x11
        /*0026*/ 	.short	(.L_7 - .L_6)
	.align		4
.L_6:
        /*0028*/ 	.word	index@(gaussian_blur_h)
        /*002c*/ 	.word	0x00000000


	//----- nvinfo : EIATTR_REGCOUNT
	.align		4
.L_7:
        /*0030*/ 	.byte	0x04, 0x2f
        /*0032*/ 	.short	(.L_9 - .L_8)
	.align		4
.L_8:
        /*0034*/ 	.word	index@(gaussian_blur_v)
        /*0038*/ 	.word	0x0000001d


	//----- nvinfo : EIATTR_FRAME_SIZE
	.align		4
.L_9:
        /*003c*/ 	.byte	0x04, 0x11
        /*003e*/ 	.short	(.L_11 - .L_10)
	.align		4
.L_10:
        /*0040*/ 	.word	index@($__internal_1_$__cuda_sm3x_div_rn_noftz_f32_slowpath)
        /*0044*/ 	.word	0x00000000


	//----- nvinfo : EIATTR_FRAME_SIZE
	.align		4
.L_11:
        /*0048*/ 	.byte	0x04, 0x11
        /*004a*/ 	.short	(.L_13 - .L_12)
	.align		4
.L_12:
        /*004c*/ 	.word	index@($__internal_0_$__cuda_sm20_rcp_rn_f32_slowpath)
        /*0050*/ 	.word	0x00000000


	//----- nvinfo : EIATTR_FRAME_SIZE
	.align		4
.L_13:
        /*0054*/ 	.byte	0x04, 0x11
        /*0056*/ 	.short	(.L_15 - .L_14)
	.align		4
.L_14:
        /*0058*/ 	.word	index@(gaussian_blur_v)
        /*005c*/ 	.word	0x00000000


	//----- nvinfo : EIATTR_MIN_STACK_SIZE
	.align		4
.L_15:
        /*0060*/ 	.byte	0x04, 0x12
        /*0062*/ 	.short	(.L_17 - .L_16)
	.align		4
.L_16:
        /*0064*/ 	.word	index@(gaussian_blur_v)
        /*0068*/ 	.word	0x00000000


	//----- nvinfo : EIATTR_MIN_STACK_SIZE
	.align		4
.L_17:
        /*006c*/ 	.byte	0x04, 0x12
        /*006e*/ 	.short	(.L_19 - .L_18)
	.align		4
.L_18:
        /*0070*/ 	.word	index@(gaussian_blur_h)
        /*0074*/ 	.word	0x00000000
.L_19:


//--------------------- .nv.compat                --------------------------
	.section	.nv.compat,"",@"SHT_CUDA_COMPAT_INFO"
	.align	4
        /*0000*/ 	.byte	0x02, 0x09, 0x00, 0x00, 0x02, 0x02, 0x01, 0x00, 0x02, 0x05, 0x05, 0x00, 0x03, 0x07, 0x01, 0x01
        /*0010*/ 	.byte	0x02, 0x03, 0x00, 0x00, 0x02, 0x06, 0x01, 0x00, 0x04, 0x0b, 0x08, 0x00, 0x01, 0x00, 0x00, 0x00
        /*0020*/ 	.byte	0x00, 0x00, 0x00, 0x00


//--------------------- .nv.info.gaussian_blur_v  --------------------------
	.section	.nv.info.gaussian_blur_v,"",@"SHT_CUDA_INFO"
	.sectionflags	@""
	.align	4


	//----- nvinfo : EIATTR_CUDA_API_VERSION
	.align		4
        /*0000*/ 	.byte	0x04, 0x37
        /*0002*/ 	.short	(.L_21 - .L_20)
.L_20:
        /*0004*/ 	.word	0x00000082


	//----- nvinfo : EIATTR_KPARAM_INFO
	.align		4
.L_21:
        /*0008*/ 	.byte	0x04, 0x17
        /*000a*/ 	.short	(.L_23 - .L_22)
.L_22:
        /*000c*/ 	.word	0x00000000
        /*0010*/ 	.short	0x0005
        /*0012*/ 	.short	0x001c
        /*0014*/ 	.byte	0x00, 0xf0, 0x11, 0x00


	//----- nvinfo : EIATTR_KPARAM_INFO
	.align		4
.L_23:
        /*0018*/ 	.byte	0x04, 0x17
        /*001a*/ 	.short	(.L_25 - .L_24)
.L_24:
        /*001c*/ 	.word	0x00000000
        /*0020*/ 	.short	0x0004
        /*0022*/ 	.short	0x0018
        /*0024*/ 	.byte	0x00, 0xf0, 0x11, 0x00


	//----- nvinfo : EIATTR_KPARAM_INFO
	.align		4
.L_25:
        /*0028*/ 	.byte	0x04, 0x17
        /*002a*/ 	.short	(.L_27 - .L_26)
.L_26:
        /*002c*/ 	.word	0x00000000
        /*0030*/ 	.short	0x0003
        /*0032*/ 	.short	0x0014
        /*0034*/ 	.byte	0x00, 0xf0, 0x11, 0x00


	//----- nvinfo : EIATTR_KPARAM_INFO
	.align		4
.L_27:
        /*0038*/ 	.byte	0x04, 0x17
        /*003a*/ 	.short	(.L_29 - .L_28)
.L_28:
        /*003c*/ 	.word	0x00000000
        /*0040*/ 	.short	0x0002
        /*0042*/ 	.short	0x0010
        /*0044*/ 	.byte	0x00, 0xf0, 0x11, 0x00


	//----- nvinfo : EIATTR_KPARAM_INFO
	.align		4
.L_29:
        /*0048*/ 	.byte	0x04, 0x17
        /*004a*/ 	.short	(.L_31 - .L_30)
.L_30:
        /*004c*/ 	.word	0x00000000
        /*0050*/ 	.short	0x0001
        /*0052*/ 	.short	0x0008
        /*0054*/ 	.byte	0x00, 0xf5, 0x21, 0x00


	//----- nvinfo : EIATTR_KPARAM_INFO
	.align		4
.L_31:
        /*0058*/ 	.byte	0x04, 0x17
        /*005a*/ 	.short	(.L_33 - .L_32)
.L_32:
        /*005c*/ 	.word	0x00000000
        /*0060*/ 	.short	0x0000
        /*0062*/ 	.short	0x0000
        /*0064*/ 	.byte	0x00, 0xf5, 0x21, 0x00


	//----- nvinfo : EIATTR_SPARSE_MMA_MASK
	.align		4
.L_33:
        /*0068*/ 	.byte	0x03, 0x50
        /*006a*/ 	.short	0x0000


	//----- nvinfo : EIATTR_MAXREG_COUNT
	.align		4
        /*006c*/ 	.byte	0x03, 0x1b
        /*006e*/ 	.short	0x00ff


	//----- nvinfo : EIATTR_NUM_BARRIERS
	.align		4
        /*0070*/ 	.byte	0x02, 0x4c
        /*0072*/ 	.byte	0x01
	.zero		1


	//----- nvinfo : EIATTR_MERCURY_ISA_VERSION
	.align		4
        /*0074*/ 	.byte	0x03, 0x5f
        /*0076*/ 	.short	0x0101


	//----- nvinfo : EIATTR_VRC_CTA_INIT_COUNT
	.align		4
        /*0078*/ 	.byte	0x02, 0x4a
	.zero		1
	.zero		1


	//----- nvinfo : EIATTR_EXIT_INSTR_OFFSETS
	.align		4
        /*007c*/ 	.byte	0x04, 0x1c
        /*007e*/ 	.short	(.L_35 - .L_34)


	//   ....[0]....
.L_34:
        /*0080*/ 	.word	0x00000090


	//   ....[1]....
        /*0084*/ 	.word	0x000004b0


	//   ....[2]....
        /*0088*/ 	.word	0x000015e0


	//----- nvinfo : EIATTR_CRS_STACK_SIZE
	.align		4
.L_35:
        /*008c*/ 	.byte	0x04, 0x1e
        /*008e*/ 	.short	(.L_37 - .L_36)
.L_36:
        /*0090*/ 	.word	0x00000000


	//----- nvinfo : EIATTR_CBANK_PARAM_SIZE
	.align		4
.L_37:
        /*0094*/ 	.byte	0x03, 0x19
        /*0096*/ 	.short	0x0020


	//----- nvinfo : EIATTR_PARAM_CBANK
	.align		4
        /*0098*/ 	.byte	0x04, 0x0a
        /*009a*/ 	.short	(.L_39 - .L_38)
	.align		4
.L_38:
        /*009c*/ 	.word	index@(.nv.constant0.gaussian_blur_v)
        /*00a0*/ 	.short	0x0380
        /*00a2*/ 	.short	0x0020


	//----- nvinfo : EIATTR_SW_WAR
	.align		4
.L_39:
        /*00a4*/ 	.byte	0x04, 0x36
        /*00a6*/ 	.short	(.L_41 - .L_40)
.L_40:
        /*00a8*/ 	.word	0x00000008
.L_41:


//--------------------- .nv.info.gaussian_blur_h  --------------------------
	.section	.nv.info.gaussian_blur_h,"",@"SHT_CUDA_INFO"
	.sectionflags	@""
	.align	4


	//----- nvinfo : EIATTR_CUDA_API_VERSION
	.align		4
        /*0000*/ 	.byte	0x04, 0x37
        /*0002*/ 	.short	(.L_43 - .L_42)
.L_42:
        /*0004*/ 	.word	0x00000082


	//----- nvinfo : EIATTR_KPARAM_INFO
	.align		4
.L_43:
        /*0008*/ 	.byte	0x04, 0x17
        /*000a*/ 	.short	(.L_45 - .L_44)
.L_44:
        /*000c*/ 	.word	0x00000000
        /*0010*/ 	.short	0x0005
        /*0012*/ 	.short	0x001c
        /*0014*/ 	.byte	0x00, 0xf0, 0x11, 0x00


	//----- nvinfo : EIATTR_KPARAM_INFO
	.align		4
.L_45:
        /*0018*/ 	.byte	0x04, 0x17
        /*001a*/ 	.short	(.L_47 - .L_46)
.L_46:
        /*001c*/ 	.word	0x00000000
        /*0020*/ 	.short	0x0004
        /*0022*/ 	.short	0x0018
        /*0024*/ 	.byte	0x00, 0xf0, 0x11, 0x00


	//----- nvinfo : EIATTR_KPARAM_INFO
	.align		4
.L_47:
        /*0028*/ 	.byte	0x04, 0x17
        /*002a*/ 	.short	(.L_49 - .L_48)
.L_48:
        /*002c*/ 	.word	0x00000000
        /*0030*/ 	.short	0x0003
        /*0032*/ 	.short	0x0014
        /*0034*/ 	.byte	0x00, 0xf0, 0x11, 0x00


	//----- nvinfo : EIATTR_KPARAM_INFO
	.align		4
.L_49:
        /*0038*/ 	.byte	0x04, 0x17
        /*003a*/ 	.short	(.L_51 - .L_50)
.L_50:
        /*003c*/ 	.word	0x00000000
        /*0040*/ 	.short	0x0002
        /*0042*/ 	.short	0x0010
        /*0044*/ 	.byte	0x00, 0xf0, 0x11, 0x00


	//----- nvinfo : EIATTR_KPARAM_INFO
	.align		4
.L_51:
        /*0048*/ 	.byte	0x04, 0x17
        /*004a*/ 	.short	(.L_53 - .L_52)
.L_52:
        /*004c*/ 	.word	0x00000000
        /*0050*/ 	.short	0x0001
        /*0052*/ 	.short	0x0008
        /*0054*/ 	.byte	0x00, 0xf5, 0x21, 0x00


	//----- nvinfo : EIATTR_KPARAM_INFO
	.align		4
.L_53:
        /*0058*/ 	.byte	0x04, 0x17
        /*005a*/ 	.short	(.L_55 - .L_54)
.L_54:
        /*005c*/ 	.word	0x00000000
        /*0060*/ 	.short	0x0000
        /*0062*/ 	.short	0x0000
        /*0064*/ 	.byte	0x00, 0xf5, 0x21, 0x00


	//----- nvinfo : EIATTR_SPARSE_MMA_MASK
	.align		4
.L_55:
        /*0068*/ 	.byte	0x03, 0x50
        /*006a*/ 	.short	0x0000


	//----- nvinfo : EIATTR_MAXREG_COUNT
	.align		4
        /*006c*/ 	.byte	0x03, 0x1b
        /*006e*/ 	.short	0x00ff


	//----- nvinfo : EIATTR_NUM_BARRIERS
	.align		4
        /*0070*/ 	.byte	0x02, 0x4c
        /*0072*/ 	.byte	0x01
	.zero		1


	//----- nvinfo : EIATTR_MERCURY_ISA_VERSION
	.align		4
        /*0074*/ 	.byte	0x03, 0x5f
        /*0076*/ 	.short	0x0101


	//----- nvinfo : EIATTR_VRC_CTA_INIT_COUNT
	.align		4
        /*0078*/ 	.byte	0x02, 0x4a
	.zero		1
	.zero		1


	//----- nvinfo : EIATTR_EXIT_INSTR_OFFSETS
	.align		4
        /*007c*/ 	.byte	0x04, 0x1c
        /*007e*/ 	.short	(.L_57 - .L_56)


	//   ....[0]....
.L_56:
        /*0080*/ 	.word	0x00000090


	//   ....[1]....
        /*0084*/ 	.word	0x000004b0


	//   ....[2]....
        /*0088*/ 	.word	0x000015e0


	//----- nvinfo : EIATTR_CRS_STACK_SIZE
	.align		4
.L_57:
        /*008c*/ 	.byte	0x04, 0x1e
        /*008e*/ 	.short	(.L_59 - .L_58)
.L_58:
        /*0090*/ 	.word	0x00000000


	//----- nvinfo : EIATTR_CBANK_PARAM_SIZE
	.align		4
.L_59:
        /*0094*/ 	.byte	0x03, 0x19
        /*0096*/ 	.short	0x0020


	//----- nvinfo : EIATTR_PARAM_CBANK
	.align		4
        /*0098*/ 	.byte	0x04, 0x0a
        /*009a*/ 	.short	(.L_61 - .L_60)
	.align		4
.L_60:
        /*009c*/ 	.word	index@(.nv.constant0.gaussian_blur_h)
        /*00a0*/ 	.short	0x0380
        /*00a2*/ 	.short	0x0020


	//----- nvinfo : EIATTR_SW_WAR
	.align		4
.L_61:
        /*00a4*/ 	.byte	0x04, 0x36
        /*00a6*/ 	.short	(.L_63 - .L_62)
.L_62:
        /*00a8*/ 	.word	0x00000008
.L_63:


//--------------------- .nv.callgraph             --------------------------
	.section	.nv.callgraph,"",@"SHT_CUDA_CALLGRAPH"
	.align	4
	.sectionentsize	8
	.align		4
        /*0000*/ 	.word	0x00000000
	.align		4
        /*0004*/ 	.word	0xffffffff
	.align		4
        /*0008*/ 	.word	0x00000000
	.align		4
        /*000c*/ 	.word	0xfffffffe
	.align		4
        /*0010*/ 	.word	0x00000000
	.align		4
        /*0014*/ 	.word	0xfffffffd
	.align		4
        /*0018*/ 	.word	0x00000000
	.align		4
        /*001c*/ 	.word	0xfffffffc


//--------------------- .text.gaussian_blur_v     --------------------------
	.section	.text.gaussian_blur_v,"ax",@progbits
	.align	128
        .global         gaussian_blur_v
        .type           gaussian_blur_v,@function
        .size           gaussian_blur_v,(.L_x_51 - gaussian_blur_v)
        .other          gaussian_blur_v,@"STO_CUDA_ENTRY STV_DEFAULT"
gaussian_blur_v:
.text.gaussian_blur_v:
[----:B------:R-:W-:Y:S01]  /*0000*/  LDC R1, c[0x0][0x37c] ;  /* 0x0000df00ff017b82 */ /* 0x000fe20000000800 */
[----:B------:R-:W0:Y:S07]  /*0010*/  S2R R3, SR_TID.X ;  /* 0x0000000000037919 */ /* 0x000e2e0000002100 */
[----:B------:R-:W0:Y:S01]  /*0020*/  S2UR UR4, SR_CTAID.X ;  /* 0x00000000000479c3 */ /* 0x000e220000002500 */
[----:B------:R-:W1:Y:S07]  /*0030*/  LDCU UR9, c[0x0][0x390] ;  /* 0x00007200ff0977ac */ /* 0x000e6e0008000800 */
[----:B------:R-:W0:Y:S01]  /*0040*/  LDC R2, c[0x0][0x360] ;  /* 0x0000d800ff027b82 */ /* 0x000e220000000800 */
[----:B------:R-:W2:Y:S01]  /*0050*/  LDCU UR8, c[0x0][0x364] ;  /* 0x00006c80ff0877ac */ /* 0x000ea20008000800 */
[----:B0-----:R-:W-:-:S06]  /*0060*/  IMAD R2, R2, UR4, R3 ;  /* 0x0000000402027c24 */ /* 0x001fcc000f8e0203 */
[----:B------:R-:W0:Y:S01]  /*0070*/  LDC R3, c[0x0][0x398] ;  /* 0x0000e600ff037b82 */ /* 0x000e220000000800 */
[----:B-1----:R-:W-:-:S13]  /*0080*/  ISETP.GE.AND P0, PT, R2, UR9, PT ;  /* 0x0000000902007c0c */ /* 0x002fda000bf06270 */
[----:B--2---:R-:W-:Y:S05]  /*0090*/  @P0 EXIT ;  /* 0x000000000000094d */ /* 0x004fea0003800000 */
[----:B------:R-:W1:Y:S01]  /*00a0*/  S2R R0, SR_TID.Y ;  /* 0x0000000000007919 */ /* 0x000e620000002200 */
[----:B------:R-:W2:Y:S01]  /*00b0*/  S2UR UR4, SR_CTAID.Y ;  /* 0x00000000000479c3 */ /* 0x000ea20000002600 */
[----:B0-----:R-:W-:Y:S01]  /*00c0*/  VIMNMX R3, PT, PT, R3, 0x40, PT ;  /* 0x0000004003037848 */ /* 0x001fe20003fe0100 */
[----:B------:R-:W0:Y:S03]  /*00d0*/  LDCU.64 UR10, c[0x0][0x380] ;  /* 0x00007000ff0a77ac */ /* 0x000e260008000a00 */
[----:B------:R-:W-:Y:S01]  /*00e0*/  IADD3 R5, PT, PT, -R3, UR8, RZ ;  /* 0x0000000803057c10 */ /* 0x000fe2000fffe1ff */
[----:B------:R-:W3:Y:S02]  /*00f0*/  LDCU.64 UR6, c[0x0][0x358] ;  /* 0x00006b00ff0677ac */ /* 0x000ee40008000a00 */
[----:B------:R-:W4:Y:S01]  /*0100*/  LDC R7, c[0x0][0x394] ;  /* 0x0000e500ff077b82 */ /* 0x000f220000000800 */
[----:B--2---:R-:W-:Y:S01]  /*0110*/  UIMAD UR4, UR4, UR8, URZ ;  /* 0x00000008040472a4 */ /* 0x004fe2000f8e02ff */
[C---:B-1----:R-:W-:Y:S01]  /*0120*/  ISETP.GE.U32.AND P0, PT, R0.reuse, R3, PT ;  /* 0x000000030000720c */ /* 0x042fe20003f06070 */
[----:B----4-:R-:W-:Y:S01]  /*0130*/  VIADD R6, R7, 0xffffffff ;  /* 0xffffffff07067836 */ /* 0x010fe20000000000 */
[----:B------:R-:W-:-:S03]  /*0140*/  ISETP.GE.U32.AND P1, PT, R0, R5, PT ;  /* 0x000000050000720c */ /* 0x000fc60003f26070 */
[----:B------:R-:W-:Y:S02]  /*0150*/  IADD3 R4, PT, PT, R0, UR4, RZ ;  /* 0x0000000400047c10 */ /* 0x000fe4000fffe0ff */
[----:B------:R-:W-:Y:S02]  /*0160*/  IADD3 R5, PT, PT, R3, R0, RZ ;  /* 0x0000000003057210 */ /* 0x000fe40007ffe0ff */
[----:B------:R-:W-:-:S04]  /*0170*/  VIMNMX R9, PT, PT, R4, R6, PT ;  /* 0x0000000604097248 */ /* 0x000fc80003fe0100 */
[----:B------:R-:W-:Y:S01]  /*0180*/  @!P0 VIADDMNMX R11, R4, -R3, RZ, !PT ;  /* 0x80000003040b8246 */ /* 0x000fe200078001ff */
[----:B------:R-:W-:Y:S01]  /*0190*/  IMAD R9, R9, UR9, R2 ;  /* 0x0000000909097c24 */ /* 0x000fe2000f8e0202 */
[----:B------:R-:W-:-:S03]  /*01a0*/  @P1 VIADDMNMX R13, R5, UR4, R6, PT ;  /* 0x00000004050d1c46 */ /* 0x000fc6000b800106 */
[--C-:B------:R-:W-:Y:S01]  /*01b0*/  @!P0 IMAD R11, R11, UR9, R2.reuse ;  /* 0x000000090b0b8c24 */ /* 0x100fe2000f8e0202 */
[----:B------:R-:W-:Y:S01]  /*01c0*/  SHF.L.U32 R6, R9, 0x2, RZ ;  /* 0x0000000209067819 */ /* 0x000fe200000006ff */
[----:B------:R-:W-:Y:S02]  /*01d0*/  @P1 IMAD R13, R13, UR9, R2 ;  /* 0x000000090d0d1c24 */ /* 0x000fe4000f8e0202 */
[----:B------:R-:W-:Y:S01]  /*01e0*/  @!P0 IMAD.SHL.U32 R11, R11, 0x4, RZ ;  /* 0x000000040b0b8824 */ /* 0x000fe200078e00ff */
[----:B0-----:R-:W-:Y:S01]  /*01f0*/  IADD3 R16, P2, PT, R6, UR10, RZ ;  /* 0x0000000a06107c10 */ /* 0x001fe2000ff5e0ff */
[----:B------:R-:W-:-:S03]  /*0200*/  @P1 IMAD.SHL.U32 R13, R13, 0x4, RZ ;  /* 0x000000040d0d1824 */ /* 0x000fc600078e00ff */
[----:B------:R-:W-:Y:S02]  /*0210*/  @!P0 IADD3 R10, P3, PT, R11, UR10, RZ ;  /* 0x0000000a0b0a8c10 */ /* 0x000fe4000ff7e0ff */
[----:B------:R-:W-:Y:S02]  /*0220*/  @P1 IADD3 R8, P4, PT, R13, UR10, RZ ;  /* 0x0000000a0d081c10 */ /* 0x000fe4000ff9e0ff */
[----:B------:R-:W-:Y:S02]  /*0230*/  LEA.HI.X.SX32 R17, R6, UR11, 0x1, P2 ;  /* 0x0000000b06117c11 */ /* 0x000fe400090f0eff */
[----:B------:R-:W-:Y:S02]  /*0240*/  @!P0 LEA.HI.X.SX32 R11, R11, UR11, 0x1, P3 ;  /* 0x0000000b0b0b8c11 */ /* 0x000fe400098f0eff */
[----:B------:R-:W-:Y:S01]  /*0250*/  @P1 LEA.HI.X.SX32 R9, R13, UR11, 0x1, P4 ;  /* 0x0000000b0d091c11 */ /* 0x000fe2000a0f0eff */
[----:B---3--:R-:W2:Y:S04]  /*0260*/  LDG.E.U8.CONSTANT R24, desc[UR6][R16.64] ;  /* 0x0000000610187981 */ /* 0x008ea8000c1e9100 */
[----:B------:R-:W3:Y:S04]  /*0270*/  LDG.E.U8.CONSTANT R22, desc[UR6][R16.64+0x1] ;  /* 0x0000010610167981 */ /* 0x000ee8000c1e9100 */
[----:B------:R-:W4:Y:S04]  /*0280*/  LDG.E.U8.CONSTANT R6, desc[UR6][R16.64+0x2] ;  /* 0x0000020610067981 */ /* 0x000f28000c1e9100 */
[----:B------:R-:W5:Y:S04]  /*0290*/  LDG.E.U8.CONSTANT R23, desc[UR6][R16.64+0x3] ;  /* 0x0000030610177981 */ /* 0x000f68000c1e9100 */
[----:B------:R-:W5:Y:S04]  /*02a0*/  @!P0 LDG.E.U8.CONSTANT R12, desc[UR6][R10.64] ;  /* 0x000000060a0c8981 */ /* 0x000f68000c1e9100 */
[----:B------:R-:W5:Y:S04]  /*02b0*/  @!P0 LDG.E.U8.CONSTANT R13, desc[UR6][R10.64+0x1] ;  /* 0x000001060a0d8981 */ /* 0x000f68000c1e9100 */
[----:B------:R-:W5:Y:S04]  /*02c0*/  @!P0 LDG.E.U8.CONSTANT R14, desc[UR6][R10.64+0x2] ;  /* 0x000002060a0e8981 */ /* 0x000f68000c1e9100 */
[----:B------:R-:W5:Y:S04]  /*02d0*/  @!P0 LDG.E.U8.CONSTANT R15, desc[UR6][R10.64+0x3] ;  /* 0x000003060a0f8981 */ /* 0x000f68000c1e9100 */
[----:B------:R-:W5:Y:S04]  /*02e0*/  @P1 LDG.E.U8.CONSTANT R25, desc[UR6][R8.64] ;  /* 0x0000000608191981 */ /* 0x000f68000c1e9100 */
[----:B------:R-:W5:Y:S04]  /*02f0*/  @P1 LDG.E.U8.CONSTANT R26, desc[UR6][R8.64+0x1] ;  /* 0x00000106081a1981 */ /* 0x000f68000c1e9100 */
[----:B------:R-:W5:Y:S04]  /*0300*/  @P1 LDG.E.U8.CONSTANT R18, desc[UR6][R8.64+0x2] ;  /* 0x0000020608121981 */ /* 0x000f68000c1e9100 */
[----:B------:R2:W5:Y:S01]  /*0310*/  @P1 LDG.E.U8.CONSTANT R19, desc[UR6][R8.64+0x3] ;  /* 0x0000030608131981 */ /* 0x000562000c1e9100 */
[----:B------:R-:W0:Y:S01]  /*0320*/  S2UR UR5, SR_CgaCtaId ;  /* 0x00000000000579c3 */ /* 0x000e220000008800 */
[----:B------:R-:W-:Y:S01]  /*0330*/  UMOV UR4, 0x400 ;  /* 0x0000040000047882 */ /* 0x000fe20000000000 */
[----:B------:R-:W-:Y:S01]  /*0340*/  @P1 LEA R21, R3, R0, 0x1 ;  /* 0x0000000003151211 */ /* 0x000fe200078e08ff */
[----:B0-----:R-:W-:-:S06]  /*0350*/  ULEA UR4, UR5, UR4, 0x18 ;  /* 0x0000000405047291 */ /* 0x001fcc000f8ec0ff */
[----:B------:R-:W-:Y:S02]  /*0360*/  LEA R5, R5, UR4, 0x4 ;  /* 0x0000000405057c11 */ /* 0x000fe4000f8e20ff */
[----:B------:R-:W-:Y:S02]  /*0370*/  @!P0 LEA R20, R0, UR4, 0x4 ;  /* 0x0000000400148c11 */ /* 0x000fe4000f8e20ff */
[----:B------:R-:W-:Y:S02]  /*0380*/  @P1 LEA R21, R21, UR4, 0x4 ;  /* 0x0000000415151c11 */ /* 0x000fe4000f8e20ff */
[----:B------:R-:W-:Y:S02]  /*0390*/  ISETP.GE.AND P2, PT, R4, R7, PT ;  /* 0x000000070400720c */ /* 0x000fe40003f46270 */
[----:B--2---:R-:W-:Y:S02]  /*03a0*/  I2FP.F32.U32 R8, R24 ;  /* 0x0000001800087245 */ /* 0x004fe40000201000 */
[----:B---3--:R-:W-:-:S02]  /*03b0*/  I2FP.F32.U32 R9, R22 ;  /* 0x0000001600097245 */ /* 0x008fc40000201000 */
[----:B----4-:R-:W-:Y:S02]  /*03c0*/  I2FP.F32.U32 R10, R6 ;  /* 0x00000006000a7245 */ /* 0x010fe40000201000 */
[----:B-----5:R-:W-:Y:S02]  /*03d0*/  I2FP.F32.U32 R11, R23 ;  /* 0x00000017000b7245 */ /* 0x020fe40000201000 */
[----:B------:R-:W-:Y:S02]  /*03e0*/  @!P0 I2FP.F32.U32 R12, R12 ;  /* 0x0000000c000c8245 */ /* 0x000fe40000201000 */
[----:B------:R-:W-:Y:S02]  /*03f0*/  @!P0 I2FP.F32.U32 R13, R13 ;  /* 0x0000000d000d8245 */ /* 0x000fe40000201000 */
[----:B------:R-:W-:Y:S02]  /*0400*/  @!P0 I2FP.F32.U32 R14, R14 ;  /* 0x0000000e000e8245 */ /* 0x000fe40000201000 */
[----:B------:R-:W-:Y:S01]  /*0410*/  @!P0 I2FP.F32.U32 R15, R15 ;  /* 0x0000000f000f8245 */ /* 0x000fe20000201000 */
[----:B------:R0:W-:Y:S01]  /*0420*/  STS.128 [R5], R8 ;  /* 0x0000000805007388 */ /* 0x0001e20000000c00 */
[----:B------:R-:W-:-:S02]  /*0430*/  @P1 I2FP.F32.U32 R16, R25 ;  /* 0x0000001900101245 */ /* 0x000fc40000201000 */
[----:B------:R-:W-:Y:S02]  /*0440*/  @P1 I2FP.F32.U32 R17, R26 ;  /* 0x0000001a00111245 */ /* 0x000fe40000201000 */
[----:B------:R-:W-:Y:S02]  /*0450*/  @P1 I2FP.F32.U32 R18, R18 ;  /* 0x0000001200121245 */ /* 0x000fe40000201000 */
[----:B------:R-:W-:Y:S01]  /*0460*/  @P1 I2FP.F32.U32 R19, R19 ;  /* 0x0000001300131245 */ /* 0x000fe20000201000 */
[----:B------:R0:W-:Y:S04]  /*0470*/  @!P0 STS.128 [R20], R12 ;  /* 0x0000000c14008388 */ /* 0x0001e80000000c00 */
[----:B------:R0:W-:Y:S01]  /*0480*/  @P1 STS.128 [R21], R16 ;  /* 0x0000001015001388 */ /* 0x0001e20000000c00 */
[----:B------:R-:W-:Y:S01]  /*0490*/  IMAD.MOV R24, RZ, RZ, -R3 ;  /* 0x000000ffff187224 */ /* 0x000fe200078e0a03 */
[----:B------:R-:W-:Y:S06]  /*04a0*/  BAR.SYNC.DEFER_BLOCKING 0x0 ;  /* 0x0000000000007b1d */ /* 0x000fec0000010000 */
[----:B------:R-:W-:Y:S05]  /*04b0*/  @P2 EXIT ;  /* 0x000000000000294d */ /* 0x000fea0003800000 */
[----:B------:R-:W-:Y:S01]  /*04c0*/  ISETP.GE.AND P0, PT, R3, R24, PT ;  /* 0x000000180300720c */ /* 0x000fe20003f06270 */
[----:B0-----:R-:W-:Y:S01]  /*04d0*/  HFMA2 R16, -RZ, RZ, 0, 0 ;  /* 0x00000000ff107431 */ /* 0x001fe200000001ff */
[----:B------:R-:W-:Y:S02]  /*04e0*/  CS2R R8, SRZ ;  /* 0x0000000000087805 */ /* 0x000fe4000001ff00 */
[----:B------:R-:W-:-:S09]  /*04f0*/  CS2R R10, SRZ ;  /* 0x00000000000a7805 */ /* 0x000fd2000001ff00 */
[----:B------:R-:W-:Y:S05]  /*0500*/  @!P0 BRA `(.L_x_0) ;  /* 0x0000000c00908947 */ /* 0x000fea0003800000 */
[----:B------:R-:W0:Y:S01]  /*0510*/  LDC R9, c[0x0][0x39c] ;  /* 0x0000e700ff097b82 */ /* 0x000e220000000800 */
[----:B------:R-:W-:Y:S01]  /*0520*/  IMAD.SHL.U32 R7, R3, 0x2, RZ ;  /* 0x0000000203077824 */ /* 0x000fe200078e00ff */
[----:B------:R-:W-:Y:S02]  /*0530*/  CS2R R16, SRZ ;  /* 0x0000000000107805 */ /* 0x000fe4000001ff00 */
[----:B------:R-:W-:Y:S02]  /*0540*/  MOV R18, RZ ;  /* 0x000000ff00127202 */ /* 0x000fe40000000f00 */
[----:B------:R-:W-:Y:S02]  /*0550*/  CS2R R14, SRZ ;  /* 0x00000000000e7805 */ /* 0x000fe4000001ff00 */
[----:B------:R-:W-:Y:S01]  /*0560*/  ISETP.GE.U32.AND P0, PT, R7, 0x3, PT ;  /* 0x000000030700780c */ /* 0x000fe20003f06070 */
[----:B0-----:R-:W-:-:S04]  /*0570*/  FADD R6, R9, R9 ;  /* 0x0000000909067221 */ /* 0x001fc80000000000 */
[----:B------:R-:W-:-:S08]  /*0580*/  FMUL R6, R6, R9 ;  /* 0x0000000906067220 */ /* 0x000fd00000400000 */
[----:B------:R-:W-:Y:S05]  /*0590*/  @!P0 BRA `(.L_x_1) ;  /* 0x0000000800008947 */ /* 0x000fea0003800000 */
[----:B------:R-:W-:Y:S01]  /*05a0*/  VIADD R7, R7, 0x1 ;  /* 0x0000000107077836 */ /* 0x000fe20000000000 */
[----:B------:R-:W-:Y:S02]  /*05b0*/  LEA R0, R0, UR4, 0x4 ;  /* 0x0000000400007c11 */ /* 0x000fe4000f8e20ff */
[----:B------:R-:W-:Y:S02]  /*05c0*/  MOV R16, RZ ;  /* 0x000000ff00107202 */ /* 0x000fe40000000f00 */
[----:B------:R-:W-:Y:S01]  /*05d0*/  LOP3.LUT R13, R7, 0xfffffffc, RZ, 0xc0, !PT ;  /* 0xfffffffc070d7812 */ /* 0x000fe200078ec0ff */
[----:B------:R-:W-:Y:S01]  /*05e0*/  VIADD R12, R0, 0x20 ;  /* 0x00000020000c7836 */ /* 0x000fe20000000000 */
[----:B------:R-:W-:Y:S02]  /*05f0*/  IADD3 R7, PT, PT, -R3, 0x1, RZ ;  /* 0x0000000103077810 */ /* 0x000fe40007ffe1ff */
[----:B------:R-:W-:-:S07]  /*0600*/  IADD3 R13, PT, PT, -R13, RZ, RZ ;  /* 0x000000ff0d0d7210 */ /* 0x000fce0007ffe1ff */
.L_x_6:
[----:B------:R-:W0:Y:S01]  /*0610*/  MUFU.RCP R9, R6 ;  /* 0x0000000600097308 */ /* 0x000e220000001000 */
[----:B------:R-:W-:-:S05]  /*0620*/  VIADD R0, R7, 0xffffffff ;  /* 0xffffffff07007836 */ /* 0x000fca0000000000 */
[----:B------:R-:W-:-:S05]  /*0630*/  I2FP.F32.S32 R0, R0 ;  /* 0x0000000000007245 */ /* 0x000fca0000201400 */
[----:B------:R-:W-:-:S04]  /*0640*/  FMUL R23, R0, -R0 ;  /* 0x8000000000177220 */ /* 0x000fc80000400000 */
[----:B------:R-:W1:Y:S01]  /*0650*/  FCHK P0, R23, R6 ;  /* 0x0000000617007302 */ /* 0x000e620000000000 */
[----:B0-----:R-:W-:-:S04]  /*0660*/  FFMA R8, -R6, R9, 1 ;  /* 0x3f80000006087423 */ /* 0x001fc80000000109 */
[----:B------:R-:W-:-:S04]  /*0670*/  FFMA R8, R9, R8, R9 ;  /* 0x0000000809087223 */ /* 0x000fc80000000009 */
[----:B------:R-:W-:-:S04]  /*0680*/  FFMA R9, R23, R8, RZ ;  /* 0x0000000817097223 */ /* 0x000fc800000000ff */
[----:B------:R-:W-:-:S04]  /*0690*/  FFMA R0, -R6, R9, R23 ;  /* 0x0000000906007223 */ /* 0x000fc80000000117 */
[----:B------:R-:W-:Y:S01]  /*06a0*/  FFMA R0, R8, R0, R9 ;  /* 0x0000000008007223 */ /* 0x000fe20000000009 */
[----:B-1----:R-:W-:Y:S06]  /*06b0*/  @!P0 BRA `(.L_x_2) ;  /* 0x0000000000088947 */ /* 0x002fec0003800000 */
[----:B------:R-:W-:-:S07]  /*06c0*/  MOV R8, 0x6e0 ;  /* 0x000006e000087802 */ /* 0x000fce0000000f00 */
[----:B------:R-:W-:Y:S05]  /*06d0*/  CALL.REL.NOINC `($__internal_1_$__cuda_sm3x_div_rn_noftz_f32_slowpath) ;  /* 0x0000001000907944 */ /* 0x000fea0003c00000 */
.L_x_2:
[----:B------:R-:W-:Y:S02]  /*06e0*/  HFMA2 R19, -RZ, RZ, 0.96630859375, -0.0022525787353515625 ;  /* 0x3bbb989dff137431 */ /* 0x000fe400000001ff */
[----:B------:R-:W-:Y:S01]  /*06f0*/  IMAD.MOV.U32 R20, RZ, RZ, 0x437c0000 ;  /* 0x437c0000ff147424 */ /* 0x000fe200078e00ff */
[----:B------:R-:W0:Y:S01]  /*0700*/  LDS.128 R8, [R12+-0x20] ;  /* 0xffffe0000c087984 */ /* 0x000e220000000c00 */
[----:B------:R-:W1:Y:S01]  /*0710*/  MUFU.RCP R25, R6 ;  /* 0x0000000600197308 */ /* 0x000e620000001000 */
[----:B------:R-:W-:-:S05]  /*0720*/  I2FP.F32.S32 R23, R7 ;  /* 0x0000000700177245 */ /* 0x000fca0000201400 */
[----:B------:R-:W-:Y:S01]  /*0730*/  FMUL R23, R23, -R23 ;  /* 0x8000001717177220 */ /* 0x000fe20000400000 */
[----:B------:R-:W-:-:S03]  /*0740*/  FFMA.SAT R19, R0, R19, 0.5 ;  /* 0x3f00000000137423 */ /* 0x000fc60000002013 */
[----:B------:R-:W-:Y:S01]  /*0750*/  FCHK P0, R23, R6 ;  /* 0x0000000617007302 */ /* 0x000fe20000000000 */
[----:B------:R-:W-:-:S04]  /*0760*/  FFMA.RM R19, R19, R20, 12582913 ;  /* 0x4b40000113137423 */ /* 0x000fc80000004014 */
[C---:B------:R-:W-:Y:S01]  /*0770*/  FADD R21, R19.reuse, -12583039 ;  /* 0xcb40007f13157421 */ /* 0x040fe20000000000 */
[----:B------:R-:W-:-:S03]  /*0780*/  SHF.L.U32 R19, R19, 0x17, RZ ;  /* 0x0000001713137819 */ /* 0x000fc600000006ff */
[----:B------:R-:W-:-:S04]  /*0790*/  FFMA R21, R0, 1.4426950216293334961, -R21 ;  /* 0x3fb8aa3b00157823 */ /* 0x000fc80000000815 */
[----:B------:R-:W-:Y:S01]  /*07a0*/  FFMA R21, R0, 1.925963033500011079e-08, R21 ;  /* 0x32a5706000157823 */ /* 0x000fe20000000015 */
[----:B-1----:R-:W-:-:S03]  /*07b0*/  FFMA R0, -R6, R25, 1 ;  /* 0x3f80000006007423 */ /* 0x002fc60000000119 */
[----:B------:R-:W1:Y:S01]  /*07c0*/  MUFU.EX2 R20, R21 ;  /* 0x0000001500147308 */ /* 0x000e620000000800 */
[----:B------:R-:W-:-:S04]  /*07d0*/  FFMA R0, R25, R0, R25 ;  /* 0x0000000019007223 */ /* 0x000fc80000000019 */
[----:B------:R-:W-:-:S04]  /*07e0*/  FFMA R25, R0, R23, RZ ;  /* 0x0000001700197223 */ /* 0x000fc800000000ff */
[----:B------:R-:W-:-:S04]  /*07f0*/  FFMA R22, -R6, R25, R23 ;  /* 0x0000001906167223 */ /* 0x000fc80000000117 */
[----:B------:R-:W-:Y:S01]  /*0800*/  FFMA R0, R0, R22, R25 ;  /* 0x0000001600007223 */ /* 0x000fe20000000019 */
[----:B-1----:R-:W-:-:S04]  /*0810*/  FMUL R20, R19, R20 ;  /* 0x0000001413147220 */ /* 0x002fc80000400000 */
[C---:B------:R-:W-:Y:S01]  /*0820*/  FADD R19, R20.reuse, R16 ;  /* 0x0000001014137221 */ /* 0x040fe20000000000 */
[C---:B0-----:R-:W-:Y:S01]  /*0830*/  FFMA R15, R20.reuse, R8, R15 ;  /* 0x00000008140f7223 */ /* 0x041fe2000000000f */
[C---:B------:R-:W-:Y:S01]  /*0840*/  FFMA R14, R20.reuse, R9, R14 ;  /* 0x00000009140e7223 */ /* 0x040fe2000000000e */
[C---:B------:R-:W-:Y:S01]  /*0850*/  FFMA R17, R20.reuse, R10, R17 ;  /* 0x0000000a14117223 */ /* 0x040fe20000000011 */
[----:B------:R-:W-:Y:S01]  /*0860*/  FFMA R18, R20, R11, R18 ;  /* 0x0000000b14127223 */ /* 0x000fe20000000012 */
[----:B------:R-:W-:Y:S01]  /*0870*/  VIADD R16, R7, 0x2 ;  /* 0x0000000207107836 */ /* 0x000fe20000000000 */
[----:B------:R-:W-:Y:S06]  /*0880*/  @!P0 BRA `(.L_x_3) ;  /* 0x0000000000088947 */ /* 0x000fec0003800000 */
[----:B------:R-:W-:-:S07]  /*0890*/  MOV R8, 0x8b0 ;  /* 0x000008b000087802 */ /* 0x000fce0000000f00 */
[----:B------:R-:W-:Y:S05]  /*08a0*/  CALL.REL.NOINC `($__internal_1_$__cuda_sm3x_div_rn_noftz_f32_slowpath) ;  /* 0x00000010001c7944 */ /* 0x000fea0003c00000 */
.L_x_3:
[----:B------:R-:W-:Y:S01]  /*08b0*/  MOV R9, 0x3bbb989d ;  /* 0x3bbb989d00097802 */ /* 0x000fe20000000f00 */
[----:B------:R-:W-:Y:S01]  /*08c0*/  IMAD.MOV.U32 R21, RZ, RZ, 0x437c0000 ;  /* 0x437c0000ff157424 */ /* 0x000fe200078e00ff */
[----:B------:R-:W0:Y:S03]  /*08d0*/  MUFU.RCP R25, R6 ;  /* 0x0000000600197308 */ /* 0x000e260000001000 */
[----:B------:R-:W-:Y:S02]  /*08e0*/  FFMA.SAT R20, R0, R9, 0.5 ;  /* 0x3f00000000147423 */ /* 0x000fe40000002009 */
[----:B------:R-:W1:Y:S02]  /*08f0*/  LDS.128 R8, [R12+-0x10] ;  /* 0xfffff0000c087984 */ /* 0x000e640000000c00 */
[----:B------:R-:W-:-:S04]  /*0900*/  FFMA.RM R20, R20, R21, 12582913 ;  /* 0x4b40000114147423 */ /* 0x000fc80000004015 */
[C---:B------:R-:W-:Y:S01]  /*0910*/  FADD R21, R20.reuse, -12583039 ;  /* 0xcb40007f14157421 */ /* 0x040fe20000000000 */
[----:B------:R-:W-:-:S03]  /*0920*/  IMAD.SHL.U32 R20, R20, 0x800000, RZ ;  /* 0x0080000014147824 */ /* 0x000fc600078e00ff */
[----:B------:R-:W-:-:S04]  /*0930*/  FFMA R21, R0, 1.4426950216293334961, -R21 ;  /* 0x3fb8aa3b00157823 */ /* 0x000fc80000000815 */
[----:B------:R-:W-:Y:S01]  /*0940*/  FFMA R21, R0, 1.925963033500011079e-08, R21 ;  /* 0x32a5706000157823 */ /* 0x000fe20000000015 */
[----:B------:R-:W-:-:S04]  /*0950*/  IADD3 R0, PT, PT, R7, 0x1, RZ ;  /* 0x0000000107007810 */ /* 0x000fc80007ffe0ff */
[----:B------:R-:W-:Y:S01]  /*0960*/  I2FP.F32.S32 R23, R0 ;  /* 0x0000000000177245 */ /* 0x000fe20000201400 */
[----:B------:R-:W2:Y:S01]  /*0970*/  MUFU.EX2 R21, R21 ;  /* 0x0000001500157308 */ /* 0x000ea20000000800 */
[----:B0-----:R-:W-:-:S03]  /*0980*/  FFMA R0, -R6, R25, 1 ;  /* 0x3f80000006007423 */ /* 0x001fc60000000119 */
[----:B------:R-:W-:Y:S01]  /*0990*/  FMUL R23, R23, -R23 ;  /* 0x8000001717177220 */ /* 0x000fe20000400000 */
[----:B------:R-:W-:-:S03]  /*09a0*/  FFMA R0, R25, R0, R25 ;  /* 0x0000000019007223 */ /* 0x000fc60000000019 */
[----:B------:R-:W0:Y:S01]  /*09b0*/  FCHK P0, R23, R6 ;  /* 0x0000000617007302 */ /* 0x000e220000000000 */
[----:B------:R-:W-:-:S04]  /*09c0*/  FFMA R25, R0, R23, RZ ;  /* 0x0000001700197223 */ /* 0x000fc800000000ff */
[----:B------:R-:W-:Y:S01]  /*09d0*/  FFMA R22, -R6, R25, R23 ;  /* 0x0000001906167223 */ /* 0x000fe20000000117 */
[----:B--2---:R-:W-:-:S03]  /*09e0*/  FMUL R20, R20, R21 ;  /* 0x0000001514147220 */ /* 0x004fc60000400000 */
[----:B------:R-:W-:Y:S01]  /*09f0*/  FFMA R0, R0, R22, R25 ;  /* 0x0000001600007223 */ /* 0x000fe20000000019 */
[C---:B-1----:R-:W-:Y:S01]  /*0a00*/  FFMA R15, R20.reuse, R8, R15 ;  /* 0x00000008140f7223 */ /* 0x042fe2000000000f */
[C---:B------:R-:W-:Y:S01]  /*0a10*/  FFMA R14, R20.reuse, R9, R14 ;  /* 0x00000009140e7223 */ /* 0x040fe2000000000e */
[C---:B------:R-:W-:Y:S01]  /*0a20*/  FFMA R17, R20.reuse, R10, R17 ;  /* 0x0000000a14117223 */ /* 0x040fe20000000011 */
[----:B------:R-:W-:Y:S01]  /*0a30*/  FADD R19, R19, R20 ;  /* 0x0000001413137221 */ /* 0x000fe20000000000 */
[----:B------:R-:W-:Y:S01]  /*0a40*/  FFMA R18, R20, R11, R18 ;  /* 0x0000000b14127223 */ /* 0x000fe20000000012 */
[----:B0-----:R-:W-:Y:S06]  /*0a50*/  @!P0 BRA `(.L_x_4) ;  /* 0x0000000000088947 */ /* 0x001fec0003800000 */
[----:B------:R-:W-:-:S07]  /*0a60*/  MOV R8, 0xa80 ;  /* 0x00000a8000087802 */ /* 0x000fce0000000f00 */
[----:B------:R-:W-:Y:S05]  /*0a70*/  CALL.REL.NOINC `($__internal_1_$__cuda_sm3x_div_rn_noftz_f32_slowpath) ;  /* 0x0000000c00a87944 */ /* 0x000fea0003c00000 */
.L_x_4:
[----:B------:R-:W-:Y:S01]  /*0a80*/  MOV R9, 0x3bbb989d ;  /* 0x3bbb989d00097802 */ /* 0x000fe20000000f00 */
[----:B------:R-:W-:Y:S01]  /*0a90*/  IMAD.MOV.U32 R21, RZ, RZ, 0x437c0000 ;  /* 0x437c0000ff157424 */ /* 0x000fe200078e00ff */
[----:B------:R-:W0:Y:S01]  /*0aa0*/  MUFU.RCP R23, R6 ;  /* 0x0000000600177308 */ /* 0x000e220000001000 */
[----:B------:R-:W-:Y:S02]  /*0ab0*/  I2FP.F32.S32 R16, R16 ;  /* 0x0000001000107245 */ /* 0x000fe40000201400 */
[----:B------:R-:W-:Y:S02]  /*0ac0*/  FFMA.SAT R20, R0, R9, 0.5 ;  /* 0x3f00000000147423 */ /* 0x000fe40000002009 */
[----:B------:R-:W1:Y:S02]  /*0ad0*/  LDS.128 R8, [R12] ;  /* 0x000000000c087984 */ /* 0x000e640000000c00 */
[----:B------:R-:W-:-:S04]  /*0ae0*/  FFMA.RM R20, R20, R21, 12582913 ;  /* 0x4b40000114147423 */ /* 0x000fc80000004015 */
[C---:B------:R-:W-:Y:S01]  /*0af0*/  FADD R21, R20.reuse, -12583039 ;  /* 0xcb40007f14157421 */ /* 0x040fe20000000000 */
[----:B------:R-:W-:-:S03]  /*0b00*/  SHF.L.U32 R20, R20, 0x17, RZ ;  /* 0x0000001714147819 */ /* 0x000fc600000006ff */
[----:B------:R-:W-:-:S04]  /*0b10*/  FFMA R21, R0, 1.4426950216293334961, -R21 ;  /* 0x3fb8aa3b00157823 */ /* 0x000fc80000000815 */
[----:B------:R-:W-:Y:S01]  /*0b20*/  FFMA R21, R0, 1.925963033500011079e-08, R21 ;  /* 0x32a5706000157823 */ /* 0x000fe20000000015 */
[----:B0-----:R-:W-:-:S04]  /*0b30*/  FFMA R0, -R6, R23, 1 ;  /* 0x3f80000006007423 */ /* 0x001fc80000000117 */
[----:B------:R-:W-:Y:S01]  /*0b40*/  FFMA R0, R23, R0, R23 ;  /* 0x0000000017007223 */ /* 0x000fe20000000017 */
[----:B------:R-:W0:Y:S01]  /*0b50*/  MUFU.EX2 R21, R21 ;  /* 0x0000001500157308 */ /* 0x000e220000000800 */
[----:B------:R-:W-:-:S04]  /*0b60*/  FMUL R23, R16, -R16 ;  /* 0x8000001010177220 */ /* 0x000fc80000400000 */
[----:B------:R-:W-:-:S03]  /*0b70*/  FFMA R25, R0, R23, RZ ;  /* 0x0000001700197223 */ /* 0x000fc600000000ff */
[----:B------:R-:W2:Y:S01]  /*0b80*/  FCHK P0, R23, R6 ;  /* 0x0000000617007302 */ /* 0x000ea20000000000 */
[----:B------:R-:W-:-:S04]  /*0b90*/  FFMA R16, -R6, R25, R23 ;  /* 0x0000001906107223 */ /* 0x000fc80000000117 */
[----:B------:R-:W-:Y:S01]  /*0ba0*/  FFMA R0, R0, R16, R25 ;  /* 0x0000001000007223 */ /* 0x000fe20000000019 */
[----:B0-----:R-:W-:-:S04]  /*0bb0*/  FMUL R20, R20, R21 ;  /* 0x0000001514147220 */ /* 0x001fc80000400000 */
[C---:B-1----:R-:W-:Y:S01]  /*0bc0*/  FFMA R15, R20.reuse, R8, R15 ;  /* 0x00000008140f7223 */ /* 0x042fe2000000000f */
[C---:B------:R-:W-:Y:S01]  /*0bd0*/  FFMA R14, R20.reuse, R9, R14 ;  /* 0x00000009140e7223 */ /* 0x040fe2000000000e */
[C---:B------:R-:W-:Y:S01]  /*0be0*/  FFMA R17, R20.reuse, R10, R17 ;  /* 0x0000000a14117223 */ /* 0x040fe20000000011 */
[----:B------:R-:W-:Y:S01]  /*0bf0*/  FADD R19, R19, R20 ;  /* 0x0000001413137221 */ /* 0x000fe20000000000 */
[----:B------:R-:W-:Y:S01]  /*0c00*/  FFMA R18, R20, R11, R18 ;  /* 0x0000000b14127223 */ /* 0x000fe20000000012 */
[----:B--2---:R-:W-:Y:S06]  /*0c10*/  @!P0 BRA `(.L_x_5) ;  /* 0x0000000000088947 */ /* 0x004fec0003800000 */
[----:B------:R-:W-:-:S07]  /*0c20*/  MOV R8, 0xc40 ;  /* 0x00000c4000087802 */ /* 0x000fce0000000f00 */
[----:B------:R-:W-:Y:S05]  /*0c30*/  CALL.REL.NOINC `($__internal_1_$__cuda_sm3x_div_rn_noftz_f32_slowpath) ;  /* 0x0000000c00387944 */ /* 0x000fea0003c00000 */
.L_x_5:
[----:B------:R-:W-:Y:S02]  /*0c40*/  HFMA2 R21, -RZ, RZ, 3.7421875, 0 ;  /* 0x437c0000ff157431 */ /* 0x000fe400000001ff */
[----:B------:R-:W-:Y:S01]  /*0c50*/  IMAD.MOV.U32 R9, RZ, RZ, 0x3bbb989d ;  /* 0x3bbb989dff097424 */ /* 0x000fe200078e00ff */
[----:B------:R-:W-:Y:S01]  /*0c60*/  IADD3 R13, PT, PT, R13, 0x4, RZ ;  /* 0x000000040d0d7810 */ /* 0x000fe20007ffe0ff */
[----:B------:R-:W-:Y:S02]  /*0c70*/  VIADD R7, R7, 0x4 ;  /* 0x0000000407077836 */ /* 0x000fe40000000000 */
[----:B------:R-:W-:Y:S01]  /*0c80*/  FFMA.SAT R16, R0, R9, 0.5 ;  /* 0x3f00000000107423 */ /* 0x000fe20000002009 */
[----:B------:R-:W-:Y:S01]  /*0c90*/  ISETP.NE.AND P0, PT, R13, RZ, PT ;  /* 0x000000ff0d00720c */ /* 0x000fe20003f05270 */
[----:B------:R0:W1:Y:S02]  /*0ca0*/  LDS.128 R8, [R12+0x10] ;  /* 0x000010000c087984 */ /* 0x0000640000000c00 */
[----:B------:R-:W-:-:S04]  /*0cb0*/  FFMA.RM R16, R16, R21, 12582913 ;  /* 0x4b40000110107423 */ /* 0x000fc80000004015 */
[C---:B------:R-:W-:Y:S01]  /*0cc0*/  FADD R21, R16.reuse, -12583039 ;  /* 0xcb40007f10157421 */ /* 0x040fe20000000000 */
[----:B------:R-:W-:Y:S01]  /*0cd0*/  IMAD.SHL.U32 R16, R16, 0x800000, RZ ;  /* 0x0080000010107824 */ /* 0x000fe200078e00ff */
[----:B0-----:R-:W-:Y:S02]  /*0ce0*/  IADD3 R12, PT, PT, R12, 0x40, RZ ;  /* 0x000000400c0c7810 */ /* 0x001fe40007ffe0ff */
[----:B------:R-:W-:-:S04]  /*0cf0*/  FFMA R21, R0, 1.4426950216293334961, -R21 ;  /* 0x3fb8aa3b00157823 */ /* 0x000fc80000000815 */
[----:B------:R-:W-:-:S06]  /*0d00*/  FFMA R21, R0, 1.925963033500011079e-08, R21 ;  /* 0x32a5706000157823 */ /* 0x000fcc0000000015 */
[----:B------:R-:W0:Y:S02]  /*0d10*/  MUFU.EX2 R21, R21 ;  /* 0x0000001500157308 */ /* 0x000e240000000800 */
[----:B0-----:R-:W-:-:S04]  /*0d20*/  FMUL R0, R16, R21 ;  /* 0x0000001510007220 */ /* 0x001fc80000400000 */
[C---:B-1----:R-:W-:Y:S01]  /*0d30*/  FFMA R15, R0.reuse, R8, R15 ;  /* 0x00000008000f7223 */ /* 0x042fe2000000000f */
[C---:B------:R-:W-:Y:S01]  /*0d40*/  FFMA R14, R0.reuse, R9, R14 ;  /* 0x00000009000e7223 */ /* 0x040fe2000000000e */
[C---:B------:R-:W-:Y:S01]  /*0d50*/  FFMA R17, R0.reuse, R10, R17 ;  /* 0x0000000a00117223 */ /* 0x040fe20000000011 */
[----:B------:R-:W-:Y:S01]  /*0d60*/  FADD R16, R19, R0 ;  /* 0x0000000013107221 */ /* 0x000fe20000000000 */
[----:B------:R-:W-:Y:S01]  /*0d70*/  FFMA R18, R0, R11, R18 ;  /* 0x0000000b00127223 */ /* 0x000fe20000000012 */
[----:B------:R-:W-:Y:S06]  /*0d80*/  @P0 BRA `(.L_x_6) ;  /* 0xfffffff800200947 */ /* 0x000fec000383ffff */
[----:B------:R-:W-:-:S07]  /*0d90*/  VIADD R24, R7, 0xffffffff ;  /* 0xffffffff07187836 */ /* 0x000fce0000000000 */
.L_x_1:
[----:B------:R-:W-:-:S04]  /*0da0*/  LOP3.LUT R3, R3, 0x1, RZ, 0xc0, !PT ;  /* 0x0000000103037812 */ /* 0x000fc800078ec0ff */
[----:B------:R-:W-:-:S13]  /*0db0*/  ISETP.NE.U32.AND P0, PT, R3, 0x1, PT ;  /* 0x000000010300780c */ /* 0x000fda0003f05070 */
[----:B------:R-:W-:Y:S05]  /*0dc0*/  @P0 BRA `(.L_x_7) ;  /* 0x0000000000ec0947 */ /* 0x000fea0003800000 */
[----:B------:R-:W0:Y:S01]  /*0dd0*/  MUFU.RCP R3, R6 ;  /* 0x0000000600037308 */ /* 0x000e220000001000 */
        /* <DEDUP_REMOVED lines=11> */
.L_x_8:
[----:B------:R-:W-:Y:S01]  /*0e90*/  MOV R7, 0x3bbb989d ;  /* 0x3bbb989d00077802 */ /* 0x000fe20000000f00 */
[----:B------:R-:W-:Y:S01]  /*0ea0*/  IMAD.MOV.U32 R12, RZ, RZ, 0x437c0000 ;  /* 0x437c0000ff0c7424 */ /* 0x000fe200078e00ff */
[----:B------:R-:W-:Y:S01]  /*0eb0*/  LEA R3, R24, R5, 0x4 ;  /* 0x0000000518037211 */ /* 0x000fe200078e20ff */
[----:B------:R-:W0:Y:S02]  /*0ec0*/  MUFU.RCP R21, R6 ;  /* 0x0000000600157308 */ /* 0x000e240000001000 */
[----:B------:R-:W-:Y:S02]  /*0ed0*/  FFMA.SAT R7, R0, R7, 0.5 ;  /* 0x3f00000000077423 */ /* 0x000fe40000002007 */
[----:B------:R-:W1:Y:S02]  /*0ee0*/  LDS.128 R8, [R3] ;  /* 0x0000000003087984 */ /* 0x000e640000000c00 */
[----:B------:R-:W-:-:S04]  /*0ef0*/  FFMA.RM R7, R7, R12, 12582913 ;  /* 0x4b40000107077423 */ /* 0x000fc8000000400c */
[C---:B------:R-:W-:Y:S01]  /*0f00*/  FADD R13, R7.reuse, -12583039 ;  /* 0xcb40007f070d7421 */ /* 0x040fe20000000000 */
[----:B------:R-:W-:-:S03]  /*0f10*/  SHF.L.U32 R7, R7, 0x17, RZ ;  /* 0x0000001707077819 */ /* 0x000fc600000006ff */
[----:B------:R-:W-:-:S04]  /*0f20*/  FFMA R13, R0, 1.4426950216293334961, -R13 ;  /* 0x3fb8aa3b000d7823 */ /* 0x000fc8000000080d */
[----:B------:R-:W-:Y:S01]  /*0f30*/  FFMA R13, R0, 1.925963033500011079e-08, R13 ;  /* 0x32a57060000d7823 */ /* 0x000fe2000000000d */
[----:B------:R-:W-:-:S03]  /*0f40*/  IADD3 R0, PT, PT, R24, 0x1, RZ ;  /* 0x0000000118007810 */ /* 0x000fc60007ffe0ff */
[----:B------:R-:W2:Y:S01]  /*0f50*/  MUFU.EX2 R12, R13 ;  /* 0x0000000d000c7308 */ /* 0x000ea20000000800 */
[----:B------:R-:W-:Y:S01]  /*0f60*/  I2FP.F32.S32 R19, R0 ;  /* 0x0000000000137245 */ /* 0x000fe20000201400 */
[----:B0-----:R-:W-:-:S04]  /*0f70*/  FFMA R0, -R6, R21, 1 ;  /* 0x3f80000006007423 */ /* 0x001fc80000000115 */
[----:B------:R-:W-:Y:S01]  /*0f80*/  FMUL R23, R19, -R19 ;  /* 0x8000001313177220 */ /* 0x000fe20000400000 */
[----:B------:R-:W-:-:S03]  /*0f90*/  FFMA R0, R21, R0, R21 ;  /* 0x0000000015007223 */ /* 0x000fc60000000015 */
[----:B------:R-:W0:Y:S01]  /*0fa0*/  FCHK P0, R23, R6 ;  /* 0x0000000617007302 */ /* 0x000e220000000000 */
[----:B------:R-:W-:-:S04]  /*0fb0*/  FFMA R19, R0, R23, RZ ;  /* 0x0000001700137223 */ /* 0x000fc800000000ff */
[----:B------:R-:W-:Y:S01]  /*0fc0*/  FFMA R20, -R6, R19, R23 ;  /* 0x0000001306147223 */ /* 0x000fe20000000117 */
[----:B--2---:R-:W-:-:S03]  /*0fd0*/  FMUL R12, R7, R12 ;  /* 0x0000000c070c7220 */ /* 0x004fc60000400000 */
[----:B------:R-:W-:Y:S01]  /*0fe0*/  FFMA R0, R0, R20, R19 ;  /* 0x0000001400007223 */ /* 0x000fe20000000013 */
[----:B------:R-:W-:Y:S01]  /*0ff0*/  FADD R16, R16, R12 ;  /* 0x0000000c10107221 */ /* 0x000fe20000000000 */
[C---:B-1----:R-:W-:Y:S01]  /*1000*/  FFMA R15, R12.reuse, R8, R15 ;  /* 0x000000080c0f7223 */ /* 0x042fe2000000000f */
[C---:B------:R-:W-:Y:S01]  /*1010*/  FFMA R14, R12.reuse, R9, R14 ;  /* 0x000000090c0e7223 */ /* 0x040fe2000000000e */
[C---:B------:R-:W-:Y:S01]  /*1020*/  FFMA R17, R12.reuse, R10, R17 ;  /* 0x0000000a0c117223 */ /* 0x040fe20000000011 */
[----:B------:R-:W-:Y:S01]  /*1030*/  FFMA R18, R12, R11, R18 ;  /* 0x0000000b0c127223 */ /* 0x000fe20000000012 */
[----:B0-----:R-:W-:Y:S06]  /*1040*/  @!P0 BRA `(.L_x_9) ;  /* 0x0000000000088947 */ /* 0x001fec0003800000 */
[----:B------:R-:W-:-:S07]  /*1050*/  MOV R8, 0x1070 ;  /* 0x0000107000087802 */ /* 0x000fce0000000f00 */
[----:B------:R-:W-:Y:S05]  /*1060*/  CALL.REL.NOINC `($__internal_1_$__cuda_sm3x_div_rn_noftz_f32_slowpath) ;  /* 0x00000008002c7944 */ /* 0x000fea0003c00000 */
.L_x_9:
[----:B------:R-:W-:Y:S02]  /*1070*/  HFMA2 R12, -RZ, RZ, 3.7421875, 0 ;  /* 0x437c0000ff0c7431 */ /* 0x000fe400000001ff */
[----:B------:R-:W-:Y:S01]  /*1080*/  IMAD.MOV.U32 R7, RZ, RZ, 0x3bbb989d ;  /* 0x3bbb989dff077424 */ /* 0x000fe200078e00ff */
[----:B------:R-:W0:Y:S01]  /*1090*/  LDS.128 R8, [R3+0x10] ;  /* 0x0000100003087984 */ /* 0x000e220000000c00 */
[----:B------:R-:W-:Y:S02]  /*10a0*/  VIADD R24, R24, 0x2 ;  /* 0x0000000218187836 */ /* 0x000fe40000000000 */
[----:B------:R-:W-:-:S04]  /*10b0*/  FFMA.SAT R7, R0, R7, 0.5 ;  /* 0x3f00000000077423 */ /* 0x000fc80000002007 */
[----:B------:R-:W-:-:S04]  /*10c0*/  FFMA.RM R7, R7, R12, 12582913 ;  /* 0x4b40000107077423 */ /* 0x000fc8000000400c */
[C---:B------:R-:W-:Y:S01]  /*10d0*/  FADD R13, R7.reuse, -12583039 ;  /* 0xcb40007f070d7421 */ /* 0x040fe20000000000 */
[----:B------:R-:W-:-:S03]  /*10e0*/  SHF.L.U32 R7, R7, 0x17, RZ ;  /* 0x0000001707077819 */ /* 0x000fc600000006ff */
[----:B------:R-:W-:-:S04]  /*10f0*/  FFMA R13, R0, 1.4426950216293334961, -R13 ;  /* 0x3fb8aa3b000d7823 */ /* 0x000fc8000000080d */
[----:B------:R-:W-:-:S04]  /*1100*/  FFMA R13, R0, 1.925963033500011079e-08, R13 ;  /* 0x32a57060000d7823 */ /* 0x000fc8000000000d */
[----:B------:R-:W1:Y:S02]  /*1110*/  MUFU.EX2 R0, R13 ;  /* 0x0000000d00007308 */ /* 0x000e640000000800 */
[----:B-1----:R-:W-:-:S04]  /*1120*/  FMUL R0, R7, R0 ;  /* 0x0000000007007220 */ /* 0x002fc80000400000 */
[C---:B0-----:R-:W-:Y:S01]  /*1130*/  FFMA R15, R0.reuse, R8, R15 ;  /* 0x00000008000f7223 */ /* 0x041fe2000000000f */
[C---:B------:R-:W-:Y:S01]  /*1140*/  FFMA R14, R0.reuse, R9, R14 ;  /* 0x00000009000e7223 */ /* 0x040fe2000000000e */
[----:B------:R-:W-:Y:S01]  /*1150*/  FFMA R17, R0, R10, R17 ;  /* 0x0000000a00117223 */ /* 0x000fe20000000011 */
[----:B------:R-:W-:Y:S01]  /*1160*/  FADD R16, R16, R0 ;  /* 0x0000000010107221 */ /* 0x000fe20000000000 */
[----:B------:R-:W-:-:S07]  /*1170*/  FFMA R18, R0, R11, R18 ;  /* 0x0000000b00127223 */ /* 0x000fce0000000012 */
.L_x_7:
        /* <DEDUP_REMOVED lines=12> */
.L_x_10:
[----:B------:R-:W-:Y:S01]  /*1240*/  MOV R3, 0x3bbb989d ;  /* 0x3bbb989d00037802 */ /* 0x000fe20000000f00 */
[----:B------:R-:W-:Y:S01]  /*1250*/  IMAD.MOV.U32 R6, RZ, RZ, 0x437c0000 ;  /* 0x437c0000ff067424 */ /* 0x000fe200078e00ff */
[----:B------:R-:W-:-:S03]  /*1260*/  LEA R11, R24, R5, 0x4 ;  /* 0x00000005180b7211 */ /* 0x000fc600078e20ff */
[----:B------:R-:W-:-:S03]  /*1270*/  FFMA.SAT R3, R0, R3, 0.5 ;  /* 0x3f00000000037423 */ /* 0x000fc60000002003 */
[----:B------:R-:W0:Y:S01]  /*1280*/  LDS.128 R8, [R11] ;  /* 0x000000000b087984 */ /* 0x000e220000000c00 */
[----:B------:R-:W-:-:S04]  /*1290*/  FFMA.RM R3, R3, R6, 12582913 ;  /* 0x4b40000103037423 */ /* 0x000fc80000004006 */
[C---:B------:R-:W-:Y:S01]  /*12a0*/  FADD R5, R3.reuse, -12583039 ;  /* 0xcb40007f03057421 */ /* 0x040fe20000000000 */
[----:B------:R-:W-:-:S03]  /*12b0*/  SHF.L.U32 R3, R3, 0x17, RZ ;  /* 0x0000001703037819 */ /* 0x000fc600000006ff */
[----:B------:R-:W-:-:S04]  /*12c0*/  FFMA R5, R0, 1.4426950216293334961, -R5 ;  /* 0x3fb8aa3b00057823 */ /* 0x000fc80000000805 */
[----:B------:R-:W-:-:S04]  /*12d0*/  FFMA R5, R0, 1.925963033500011079e-08, R5 ;  /* 0x32a5706000057823 */ /* 0x000fc80000000005 */
[----:B------:R-:W1:Y:S02]  /*12e0*/  MUFU.EX2 R0, R5 ;  /* 0x0000000500007308 */ /* 0x000e640000000800 */
[----:B-1----:R-:W-:-:S04]  /*12f0*/  FMUL R0, R3, R0 ;  /* 0x0000000003007220 */ /* 0x002fc80000400000 */
[C---:B------:R-:W-:Y:S01]  /*1300*/  FADD R16, R0.reuse, R16 ;  /* 0x0000001000107221 */ /* 0x040fe20000000000 */
[C---:B0-----:R-:W-:Y:S01]  /*1310*/  FFMA R8, R0.reuse, R8, R15 ;  /* 0x0000000800087223 */ /* 0x041fe2000000000f */
[C---:B------:R-:W-:Y:S01]  /*1320*/  FFMA R9, R0.reuse, R9, R14 ;  /* 0x0000000900097223 */ /* 0x040fe2000000000e */
[C---:B------:R-:W-:Y:S01]  /*1330*/  FFMA R10, R0.reuse, R10, R17 ;  /* 0x0000000a000a7223 */ /* 0x040fe20000000011 */
[----:B------:R-:W-:-:S07]  /*1340*/  FFMA R11, R0, R11, R18 ;  /* 0x0000000b000b7223 */ /* 0x000fce0000000012 */
.L_x_0:
[C---:B------:R-:W-:Y:S02]  /*1350*/  IADD3 R0, PT, PT, R16.reuse, 0x1800000, RZ ;  /* 0x0180000010007810 */ /* 0x040fe40007ffe0ff */
[----:B------:R-:W-:Y:S02]  /*1360*/  FSETP.GT.AND P3, PT, R16, RZ, PT ;  /* 0x000000ff1000720b */ /* 0x000fe40003f64000 */
[----:B------:R-:W-:-:S04]  /*1370*/  LOP3.LUT R0, R0, 0x7f800000, RZ, 0xc0, !PT ;  /* 0x7f80000000007812 */ /* 0x000fc800078ec0ff */
[----:B------:R-:W-:-:S13]  /*1380*/  ISETP.GT.U32.AND P0, PT, R0, 0x1ffffff, PT ;  /* 0x01ffffff0000780c */ /* 0x000fda0003f04070 */
[----:B------:R-:W-:Y:S05]  /*1390*/  @P0 BRA `(.L_x_11) ;  /* 0x0000000000140947 */ /* 0x000fea0003800000 */
[----:B------:R-:W-:Y:S01]  /*13a0*/  IMAD.MOV.U32 R0, RZ, RZ, R16 ;  /* 0x000000ffff007224 */ /* 0x000fe200078e0010 */
[----:B------:R-:W-:-:S07]  /*13b0*/  MOV R6, 0x13d0 ;  /* 0x000013d000067802 */ /* 0x000fce0000000f00 */
[----:B------:R-:W-:Y:S05]  /*13c0*/  CALL.REL.NOINC `($__internal_0_$__cuda_sm20_rcp_rn_f32_slowpath) ;  /* 0x0000000000887944 */ /* 0x000fea0003c00000 */
[----:B------:R-:W-:Y:S01]  /*13d0*/  MOV R0, R3 ;  /* 0x0000000300007202 */ /* 0x000fe20000000f00 */
[----:B------:R-:W-:Y:S06]  /*13e0*/  BRA `(.L_x_12) ;  /* 0x0000000000107947 */ /* 0x000fec0003800000 */
.L_x_11:
[----:B------:R-:W0:Y:S02]  /*13f0*/  MUFU.RCP R3, R16 ;  /* 0x0000001000037308 */ /* 0x000e240000001000 */
[----:B0-----:R-:W-:-:S04]  /*1400*/  FFMA R0, R3, R16, -1 ;  /* 0xbf80000003007423 */ /* 0x001fc80000000010 */
[----:B------:R-:W-:-:S04]  /*1410*/  FADD.FTZ R0, -R0, -RZ ;  /* 0x800000ff00007221 */ /* 0x000fc80000010100 */
[----:B------:R-:W-:-:S07]  /*1420*/  FFMA R0, R3, R0, R3 ;  /* 0x0000000003007223 */ /* 0x000fce0000000003 */
.L_x_12:
[----:B------:R-:W0:Y:S01]  /*1430*/  LDCU UR8, c[0x0][0x390] ;  /* 0x00007200ff0877ac */ /* 0x000e220008000800 */
[----:B------:R-:W-:Y:S01]  /*1440*/  FSEL R0, R0, RZ, P3 ;  /* 0x000000ff00007208 */ /* 0x000fe20001800000 */
[----:B------:R-:W1:Y:S04]  /*1450*/  LDCU.64 UR4, c[0x0][0x388] ;  /* 0x00007100ff0477ac */ /* 0x000e680008000a00 */
[C---:B------:R-:W-:Y:S01]  /*1460*/  FFMA R9, R0.reuse, R9, 0.5 ;  /* 0x3f00000000097423 */ /* 0x040fe20000000009 */
[C---:B------:R-:W-:Y:S01]  /*1470*/  FFMA R11, R0.reuse, R11, 0.5 ;  /* 0x3f000000000b7423 */ /* 0x040fe2000000000b */
[C---:B------:R-:W-:Y:S01]  /*1480*/  FFMA R8, R0.reuse, R8, 0.5 ;  /* 0x3f00000000087423 */ /* 0x040fe20000000008 */
[----:B------:R-:W-:Y:S02]  /*1490*/  FFMA R10, R0, R10, 0.5 ;  /* 0x3f000000000a7423 */ /* 0x000fe4000000000a */
[----:B------:R-:W-:-:S02]  /*14a0*/  FMNMX R9, RZ, R9, !PT ;  /* 0x00000009ff097209 */ /* 0x000fc40007800000 */
[----:B------:R-:W-:Y:S02]  /*14b0*/  FMNMX R11, RZ, R11, !PT ;  /* 0x0000000bff0b7209 */ /* 0x000fe40007800000 */
[----:B------:R-:W-:Y:S02]  /*14c0*/  FMNMX R8, RZ, R8, !PT ;  /* 0x00000008ff087209 */ /* 0x000fe40007800000 */
[----:B------:R-:W-:Y:S01]  /*14d0*/  FMNMX R10, RZ, R10, !PT ;  /* 0x0000000aff0a7209 */ /* 0x000fe20007800000 */
[----:B0-----:R-:W-:Y:S01]  /*14e0*/  IMAD R2, R4, UR8, R2 ;  /* 0x0000000804027c24 */ /* 0x001fe2000f8e0202 */
[----:B------:R-:W-:Y:S02]  /*14f0*/  FMNMX R9, R9, 255, PT ;  /* 0x437f000009097809 */ /* 0x000fe40003800000 */
[----:B------:R-:W-:Y:S02]  /*1500*/  FMNMX R11, R11, 255, PT ;  /* 0x437f00000b0b7809 */ /* 0x000fe40003800000 */
[----:B------:R-:W-:-:S02]  /*1510*/  FMNMX R8, R8, 255, PT ;  /* 0x437f000008087809 */ /* 0x000fc40003800000 */
[----:B------:R-:W-:Y:S01]  /*1520*/  FMNMX R10, R10, 255, PT ;  /* 0x437f00000a0a7809 */ /* 0x000fe20003800000 */
[----:B------:R-:W0:Y:S01]  /*1530*/  F2I.U32.TRUNC.NTZ R9, R9 ;  /* 0x0000000900097305 */ /* 0x000e22000020f000 */
[----:B------:R-:W-:-:S04]  /*1540*/  SHF.L.U32 R0, R2, 0x2, RZ ;  /* 0x0000000202007819 */ /* 0x000fc800000006ff */
[----:B-1----:R-:W-:-:S03]  /*1550*/  IADD3 R2, P0, PT, R0, UR4, RZ ;  /* 0x0000000400027c10 */ /* 0x002fc6000ff1e0ff */
[----:B------:R-:W1:Y:S01]  /*1560*/  F2I.U32.TRUNC.NTZ R5, R8 ;  /* 0x0000000800057305 */ /* 0x000e62000020f000 */
[----:B------:R-:W-:-:S05]  /*1570*/  LEA.HI.X.SX32 R3, R0, UR5, 0x1, P0 ;  /* 0x0000000500037c11 */ /* 0x000fca00080f0eff */
[----:B0-----:R-:W-:Y:S02]  /*1580*/  STG.E.U8 desc[UR6][R2.64+0x1], R9 ;  /* 0x0000010902007986 */ /* 0x001fe4000c101106 */
[----:B------:R-:W0:Y:S02]  /*1590*/  F2I.U32.TRUNC.NTZ R7, R10 ;  /* 0x0000000a00077305 */ /* 0x000e24000020f000 */
[----:B-1----:R-:W-:Y:S06]  /*15a0*/  STG.E.U8 desc[UR6][R2.64], R5 ;  /* 0x0000000502007986 */ /* 0x002fec000c101106 */
[----:B------:R-:W1:Y:S01]  /*15b0*/  F2I.U32.TRUNC.NTZ R11, R11 ;  /* 0x0000000b000b7305 */ /* 0x000e62000020f000 */
[----:B0-----:R-:W-:Y:S04]  /*15c0*/  STG.E.U8 desc[UR6][R2.64+0x2], R7 ;  /* 0x0000020702007986 */ /* 0x001fe8000c101106 */
[----:B-1----:R-:W-:Y:S01]  /*15d0*/  STG.E.U8 desc[UR6][R2.64+0x3], R11 ;  /* 0x0000030b02007986 */ /* 0x002fe2000c101106 */
[----:B------:R-:W-:Y:S05]  /*15e0*/  EXIT ;  /* 0x000000000000794d */ /* 0x000fea0003800000 */
        .weak           $__internal_0_$__cuda_sm20_rcp_rn_f32_slowpath
        .type           $__internal_0_$__cuda_sm20_rcp_rn_f32_slowpath,@function
        .size           $__internal_0_$__cuda_sm20_rcp_rn_f32_slowpath,($__internal_1_$__cuda_sm3x_div_rn_noftz_f32_slowpath - $__internal_0_$__cuda_sm20_rcp_rn_f32_slowpath)
$__internal_0_$__cuda_sm20_rcp_rn_f32_slowpath:
[----:B------:R-:W-:-:S05]  /*15f0*/  IMAD.SHL.U32 R3, R0, 0x2, RZ ;  /* 0x0000000200037824 */ /* 0x000fca00078e00ff */
[----:B------:R-:W-:-:S04]  /*1600*/  SHF.R.U32.HI R13, RZ, 0x18, R3 ;  /* 0x00000018ff0d7819 */ /* 0x000fc80000011603 */
[----:B------:R-:W-:-:S13]  /*1610*/  ISETP.NE.U32.AND P0, PT, R13, RZ, PT ;  /* 0x000000ff0d00720c */ /* 0x000fda0003f05070 */
[----:B------:R-:W-:Y:S05]  /*1620*/  @P0 BRA `(.L_x_13) ;  /* 0x00000000002c0947 */ /* 0x000fea0003800000 */
[----:B------:R-:W-:-:S04]  /*1630*/  SHF.L.U32 R3, R0, 0x1, RZ ;  /* 0x0000000100037819 */ /* 0x000fc800000006ff */
[----:B------:R-:W-:-:S13]  /*1640*/  ISETP.NE.AND P0, PT, R3, RZ, PT ;  /* 0x000000ff0300720c */ /* 0x000fda0003f05270 */
[----:B------:R2:W3:Y:S01]  /*1650*/  @!P0 MUFU.RCP R3, R0 ;  /* 0x0000000000038308 */ /* 0x0004e20000001000 */
[----:B------:R-:W-:Y:S05]  /*1660*/  @!P0 BRA `(.L_x_14) ;  /* 0x0000000000a48947 */ /* 0x000fea0003800000 */
[----:B------:R-:W-:-:S04]  /*1670*/  FFMA R5, R0, 1.84467440737095516160e+19, RZ ;  /* 0x5f80000000057823 */ /* 0x000fc800000000ff */
[----:B--2---:R-:W3:Y:S02]  /*1680*/  MUFU.RCP R0, R5 ;  /* 0x0000000500007308 */ /* 0x004ee40000001000 */
[----:B---3--:R-:W-:-:S04]  /*1690*/  FFMA R3, R5, R0, -1 ;  /* 0xbf80000005037423 */ /* 0x008fc80000000000 */
[----:B------:R-:W-:-:S04]  /*16a0*/  FADD.FTZ R3, -R3, -RZ ;  /* 0x800000ff03037221 */ /* 0x000fc80000010100 */
[----:B------:R-:W-:-:S04]  /*16b0*/  FFMA R0, R0, R3, R0 ;  /* 0x0000000300007223 */ /* 0x000fc80000000000 */
[----:B------:R-:W-:Y:S01]  /*16c0*/  FFMA R3, R0, 1.84467440737095516160e+19, RZ ;  /* 0x5f80000000037823 */ /* 0x000fe200000000ff */
[----:B------:R-:W-:Y:S06]  /*16d0*/  BRA `(.L_x_14) ;  /* 0x0000000000887947 */ /* 0x000fec0003800000 */
.L_x_13:
[----:B------:R-:W-:-:S04]  /*16e0*/  IADD3 R15, PT, PT, R13, -0xfd, RZ ;  /* 0xffffff030d0f7810 */ /* 0x000fc80007ffe0ff */
[----:B------:R-:W-:-:S13]  /*16f0*/  ISETP.GT.U32.AND P0, PT, R15, 0x1, PT ;  /* 0x000000010f00780c */ /* 0x000fda0003f04070 */
[----:B------:R-:W-:Y:S05]  /*1700*/  @P0 BRA `(.L_x_15) ;  /* 0x0000000000780947 */ /* 0x000fea0003800000 */
[----:B------:R-:W-:Y:S01]  /*1710*/  LOP3.LUT R3, R0, 0x7fffff, RZ, 0xc0, !PT ;  /* 0x007fffff00037812 */ /* 0x000fe200078ec0ff */
[----:B------:R-:W-:-:S03]  /*1720*/  IMAD.MOV.U32 R14, RZ, RZ, 0x3 ;  /* 0x00000003ff0e7424 */ /* 0x000fc600078e00ff */
[----:B------:R-:W-:Y:S02]  /*1730*/  LOP3.LUT R3, R3, 0x3f800000, RZ, 0xfc, !PT ;  /* 0x3f80000003037812 */ /* 0x000fe400078efcff */
[----:B------:R-:W-:Y:S02]  /*1740*/  SHF.L.U32 R14, R14, R15, RZ ;  /* 0x0000000f0e0e7219 */ /* 0x000fe400000006ff */
[----:B------:R-:W0:Y:S02]  /*1750*/  MUFU.RCP R12, R3 ;  /* 0x00000003000c7308 */ /* 0x000e240000001000 */
[----:B0-----:R-:W-:-:S04]  /*1760*/  FFMA R5, R3, R12, -1 ;  /* 0xbf80000003057423 */ /* 0x001fc8000000000c */
[----:B------:R-:W-:-:S04]  /*1770*/  FADD.FTZ R5, -R5, -RZ ;  /* 0x800000ff05057221 */ /* 0x000fc80000010100 */
[CCC-:B------:R-:W-:Y:S01]  /*1780*/  FFMA.RM R7, R12.reuse, R5.reuse, R12.reuse ;  /* 0x000000050c077223 */ /* 0x1c0fe2000000400c */
[----:B------:R-:W-:-:S04]  /*1790*/  FFMA.RP R12, R12, R5, R12 ;  /* 0x000000050c0c7223 */ /* 0x000fc8000000800c */
[C---:B------:R-:W-:Y:S02]  /*17a0*/  LOP3.LUT R5, R7.reuse, 0x7fffff, RZ, 0xc0, !PT ;  /* 0x007fffff07057812 */ /* 0x040fe400078ec0ff */
[----:B------:R-:W-:Y:S02]  /*17b0*/  FSETP.NEU.FTZ.AND P0, PT, R7, R12, PT ;  /* 0x0000000c0700720b */ /* 0x000fe40003f1d000 */
[----:B------:R-:W-:Y:S02]  /*17c0*/  LOP3.LUT R5, R5, 0x800000, RZ, 0xfc, !PT ;  /* 0x0080000005057812 */ /* 0x000fe400078efcff */
[----:B------:R-:W-:Y:S02]  /*17d0*/  SEL R7, RZ, 0xffffffff, !P0 ;  /* 0xffffffffff077807 */ /* 0x000fe40004000000 */
[----:B------:R-:W-:Y:S02]  /*17e0*/  LOP3.LUT R14, R14, R5, RZ, 0xc0, !PT ;  /* 0x000000050e0e7212 */ /* 0x000fe400078ec0ff */
[----:B------:R-:W-:-:S02]  /*17f0*/  IADD3 R12, PT, PT, -R7, RZ, RZ ;  /* 0x000000ff070c7210 */ /* 0x000fc40007ffe1ff */
[-C--:B------:R-:W-:Y:S02]  /*1800*/  SHF.R.U32.HI R14, RZ, R15.reuse, R14 ;  /* 0x0000000fff0e7219 */ /* 0x080fe4000001160e */
[----:B------:R-:W-:Y:S01]  /*1810*/  LOP3.LUT P1, RZ, R12, R15, R5, 0xf8, !PT ;  /* 0x0000000f0cff7212 */ /* 0x000fe2000782f805 */
[----:B------:R-:W-:Y:S01]  /*1820*/  VIADD R12, R13, 0xffffff04 ;  /* 0xffffff040d0c7836 */ /* 0x000fe20000000000 */
[C---:B------:R-:W-:Y:S02]  /*1830*/  LOP3.LUT P0, RZ, R14.reuse, 0x1, RZ, 0xc0, !PT ;  /* 0x000000010eff7812 */ /* 0x040fe4000780c0ff */
[----:B------:R-:W-:-:S04]  /*1840*/  LOP3.LUT P2, RZ, R14, 0x2, RZ, 0xc0, !PT ;  /* 0x000000020eff7812 */ /* 0x000fc8000784c0ff */
[----:B------:R-:W-:Y:S02]  /*1850*/  PLOP3.LUT P0, PT, P0, P1, P2, 0xe0, 0x0 ;  /* 0x000000000000781c */ /* 0x000fe40000703c20 */
[----:B------:R-:W-:Y:S02]  /*1860*/  LOP3.LUT P1, RZ, R0, 0x7fffff, RZ, 0xc0, !PT ;  /* 0x007fffff00ff7812 */ /* 0x000fe4000782c0ff */
[----:B------:R-:W-:-:S04]  /*1870*/  SEL R3, RZ, 0x1, !P0 ;  /* 0x00000001ff037807 */ /* 0x000fc80004000000 */
[----:B------:R-:W-:-:S04]  /*1880*/  IADD3 R3, PT, PT, -R3, RZ, RZ ;  /* 0x000000ff03037210 */ /* 0x000fc80007ffe1ff */
[----:B------:R-:W-:Y:S02]  /*1890*/  ISETP.GE.AND P0, PT, R3, RZ, PT ;  /* 0x000000ff0300720c */ /* 0x000fe40003f06270 */
[----:B------:R-:W-:-:S11]  /*18a0*/  SHF.R.U32.HI R3, RZ, R12, R5 ;  /* 0x0000000cff037219 */ /* 0x000fd60000011605 */
[----:B------:R-:W-:-:S04]  /*18b0*/  @!P0 IADD3 R3, PT, PT, R3, 0x1, RZ ;  /* 0x0000000103038810 */ /* 0x000fc80007ffe0ff */
[----:B------:R-:W-:-:S04]  /*18c0*/  @!P1 SHF.L.U32 R3, R3, 0x1, RZ ;  /* 0x0000000103039819 */ /* 0x000fc800000006ff */
[----:B------:R-:W-:Y:S01]  /*18d0*/  LOP3.LUT R3, R3, 0x80000000, R0, 0xf8, !PT ;  /* 0x8000000003037812 */ /* 0x000fe200078ef800 */
[----:B------:R-:W-:Y:S06]  /*18e0*/  BRA `(.L_x_14) ;  /* 0x0000000000047947 */ /* 0x000fec0003800000 */
.L_x_15:
[----:B------:R0:W1:Y:S02]  /*18f0*/  MUFU.RCP R3, R0 ;  /* 0x0000000000037308 */ /* 0x0000640000001000 */
.L_x_14:
[----:B------:R-:W-:-:S04]  /*1900*/  IMAD.MOV.U32 R7, RZ, RZ, 0x0 ;  /* 0x00000000ff077424 */ /* 0x000fc800078e00ff */
[----:B0123--:R-:W-:Y:S05]  /*1910*/  RET.REL.NODEC R6 `(gaussian_blur_v) ;  /* 0xffffffe406b87950 */ /* 0x00ffea0003c3ffff */
        .weak           $__internal_1_$__cuda_sm3x_div_rn_noftz_f32_slowpath
        .type           $__internal_1_$__cuda_sm3x_div_rn_noftz_f32_slowpath,@function
        .size           $__internal_1_$__cuda_sm3x_div_rn_noftz_f32_slowpath,(.L_x_51 - $__internal_1_$__cuda_sm3x_div_rn_noftz_f32_slowpath)
$__internal_1_$__cuda_sm3x_div_rn_noftz_f32_slowpath:
[--C-:B------:R-:W-:Y:S01]  /*1920*/  SHF.R.U32.HI R9, RZ, 0x17, R6.reuse ;  /* 0x00000017ff097819 */ /* 0x100fe20000011606 */
[----:B------:R-:W-:Y:S01]  /*1930*/  IMAD.MOV.U32 R22, RZ, RZ, R6 ;  /* 0x000000ffff167224 */ /* 0x000fe200078e0006 */
[----:B------:R-:W-:Y:S02]  /*1940*/  SHF.R.U32.HI R20, RZ, 0x17, R23 ;  /* 0x00000017ff147819 */ /* 0x000fe40000011617 */
[----:B------:R-:W-:Y:S02]  /*1950*/  LOP3.LUT R9, R9, 0xff, RZ, 0xc0, !PT ;  /* 0x000000ff09097812 */ /* 0x000fe400078ec0ff */
[----:B------:R-:W-:Y:S02]  /*1960*/  LOP3.LUT R20, R20, 0xff, RZ, 0xc0, !PT ;  /* 0x000000ff14147812 */ /* 0x000fe400078ec0ff */
[----:B------:R-:W-:Y:S02]  /*1970*/  IADD3 R0, PT, PT, R9, -0x1, RZ ;  /* 0xffffffff09007810 */ /* 0x000fe40007ffe0ff */
[----:B------:R-:W-:-:S02]  /*1980*/  IADD3 R11, PT, PT, R20, -0x1, RZ ;  /* 0xffffffff140b7810 */ /* 0x000fc40007ffe0ff */
[----:B------:R-:W-:-:S04]  /*1990*/  ISETP.GT.U32.AND P0, PT, R0, 0xfd, PT ;  /* 0x000000fd0000780c */ /* 0x000fc80003f04070 */
[----:B------:R-:W-:-:S13]  /*19a0*/  ISETP.GT.U32.OR P0, PT, R11, 0xfd, P0 ;  /* 0x000000fd0b00780c */ /* 0x000fda0000704470 */
[----:B------:R-:W-:Y:S01]  /*19b0*/  @!P0 MOV R10, RZ ;  /* 0x000000ff000a8202 */ /* 0x000fe20000000f00 */
[----:B------:R-:W-:Y:S06]  /*19c0*/  @!P0 BRA `(.L_x_16) ;  /* 0x00000000005c8947 */ /* 0x000fec0003800000 */
[----:B------:R-:W-:Y:S02]  /*19d0*/  FSETP.GTU.FTZ.AND P0, PT, |R23|, +INF , PT ;  /* 0x7f8000001700780b */ /* 0x000fe40003f1c200 */
[----:B------:R-:W-:-:S04]  /*19e0*/  FSETP.GTU.FTZ.AND P1, PT, |R6|, +INF , PT ;  /* 0x7f8000000600780b */ /* 0x000fc80003f3c200 */
[----:B------:R-:W-:-:S13]  /*19f0*/  PLOP3.LUT P0, PT, P0, P1, PT, 0xf8, 0x8f ;  /* 0x00000000008f781c */ /* 0x000fda0000703f70 */
[----:B------:R-:W-:Y:S05]  /*1a00*/  @P0 BRA `(.L_x_17) ;  /* 0x0000000400440947 */ /* 0x000fea0003800000 */
[----:B------:R-:W-:-:S13]  /*1a10*/  LOP3.LUT P0, RZ, R22, 0x7fffffff, R23, 0xc8, !PT ;  /* 0x7fffffff16ff7812 */ /* 0x000fda000780c817 */
[----:B------:R-:W-:Y:S05]  /*1a20*/  @!P0 BRA `(.L_x_18) ;  /* 0x0000000400348947 */ /* 0x000fea0003800000 */
[C---:B------:R-:W-:Y:S02]  /*1a30*/  FSETP.NEU.FTZ.AND P1, PT, |R23|.reuse, +INF , PT ;  /* 0x7f8000001700780b */ /* 0x040fe40003f3d200 */
[----:B------:R-:W-:Y:S02]  /*1a40*/  FSETP.NEU.FTZ.AND P2, PT, |R6|, +INF , PT ;  /* 0x7f8000000600780b */ /* 0x000fe40003f5d200 */
[----:B------:R-:W-:-:S11]  /*1a50*/  FSETP.NEU.FTZ.AND P0, PT, |R23|, +INF , PT ;  /* 0x7f8000001700780b */ /* 0x000fd60003f1d200 */
[----:B------:R-:W-:Y:S05]  /*1a60*/  @!P2 BRA !P1, `(.L_x_18) ;  /* 0x000000040024a947 */ /* 0x000fea0004800000 */
[----:B------:R-:W-:-:S04]  /*1a70*/  LOP3.LUT P1, RZ, R23, 0x7fffffff, RZ, 0xc0, !PT ;  /* 0x7fffffff17ff7812 */ /* 0x000fc8000782c0ff */
[----:B------:R-:W-:-:S13]  /*1a80*/  PLOP3.LUT P1, PT, P2, P1, PT, 0x2f, 0xf2 ;  /* 0x0000000000f2781c */ /* 0x000fda0001722577 */
[----:B------:R-:W-:Y:S05]  /*1a90*/  @P1 BRA `(.L_x_19) ;  /* 0x0000000400101947 */ /* 0x000fea0003800000 */
[----:B------:R-:W-:-:S04]  /*1aa0*/  LOP3.LUT P1, RZ, R22, 0x7fffffff, RZ, 0xc0, !PT ;  /* 0x7fffffff16ff7812 */ /* 0x000fc8000782c0ff */
[----:B------:R-:W-:-:S13]  /*1ab0*/  PLOP3.LUT P0, PT, P0, P1, PT, 0x2f, 0xf2 ;  /* 0x0000000000f2781c */ /* 0x000fda0000702577 */
[----:B------:R-:W-:Y:S05]  /*1ac0*/  @P0 BRA `(.L_x_20) ;  /* 0x0000000000f80947 */ /* 0x000fea0003800000 */
[----:B------:R-:W-:Y:S02]  /*1ad0*/  ISETP.GE.AND P0, PT, R11, RZ, PT ;  /* 0x000000ff0b00720c */ /* 0x000fe40003f06270 */
[----:B------:R-:W-:-:S11]  /*1ae0*/  ISETP.GE.AND P1, PT, R0, RZ, PT ;  /* 0x000000ff0000720c */ /* 0x000fd60003f26270 */
[----:B------:R-:W-:Y:S01]  /*1af0*/  @P0 MOV R10, RZ ;  /* 0x000000ff000a0202 */ /* 0x000fe20000000f00 */
[----:B------:R-:W-:Y:S02]  /*1b00*/  @!P0 IMAD.MOV.U32 R10, RZ, RZ, -0x40 ;  /* 0xffffffc0ff0a8424 */ /* 0x000fe400078e00ff */
[----:B------:R-:W-:Y:S01]  /*1b10*/  @!P0 FFMA R23, R23, 1.84467440737095516160e+19, RZ ;  /* 0x5f80000017178823 */ /* 0x000fe200000000ff */
[----:B------:R-:W-:Y:S02]  /*1b20*/  @!P1 FFMA R22, R6, 1.84467440737095516160e+19, RZ ;  /* 0x5f80000006169823 */ /* 0x000fe400000000ff */
[----:B------:R-:W-:-:S07]  /*1b30*/  @!P1 IADD3 R10, PT, PT, R10, 0x40, RZ ;  /* 0x000000400a0a9810 */ /* 0x000fce0007ffe0ff */
.L_x_16:
[----:B------:R-:W-:Y:S01]  /*1b40*/  LEA R25, R9, 0xc0800000, 0x17 ;  /* 0xc080000009197811 */ /* 0x000fe200078eb8ff */
[----:B------:R-:W-:-:S03]  /*1b50*/  VIADD R20, R20, 0xffffff81 ;  /* 0xffffff8114147836 */ /* 0x000fc60000000000 */
[----:B------:R-:W-:Y:S01]  /*1b60*/  IADD3 R25, PT, PT, -R25, R22, RZ ;  /* 0x0000001619197210 */ /* 0x000fe20007ffe1ff */
[----:B------:R-:W-:-:S03]  /*1b70*/  IMAD R0, R20, -0x800000, R23 ;  /* 0xff80000014007824 */ /* 0x000fc600078e0217 */
[----:B------:R-:W0:Y:S01]  /*1b80*/  MUFU.RCP R22, R25 ;  /* 0x0000001900167308 */ /* 0x000e220000001000 */
[----:B------:R-:W-:-:S04]  /*1b90*/  FADD.FTZ R21, -R25, -RZ ;  /* 0x800000ff19157221 */ /* 0x000fc80000010100 */
[----:B0-----:R-:W-:-:S04]  /*1ba0*/  FFMA R11, R22, R21, 1 ;  /* 0x3f800000160b7423 */ /* 0x001fc80000000015 */
[----:B------:R-:W-:-:S04]  /*1bb0*/  FFMA R11, R22, R11, R22 ;  /* 0x0000000b160b7223 */ /* 0x000fc80000000016 */
[----:B------:R-:W-:-:S04]  /*1bc0*/  FFMA R22, R0, R11, RZ ;  /* 0x0000000b00167223 */ /* 0x000fc800000000ff */
[----:B------:R-:W-:-:S04]  /*1bd0*/  FFMA R23, R21, R22, R0 ;  /* 0x0000001615177223 */ /* 0x000fc80000000000 */
[----:B------:R-:W-:Y:S01]  /*1be0*/  FFMA R22, R11, R23, R22 ;  /* 0x000000170b167223 */ /* 0x000fe20000000016 */
[----:B------:R-:W-:-:S03]  /*1bf0*/  IADD3 R23, PT, PT, R20, 0x7f, -R9 ;  /* 0x0000007f14177810 */ /* 0x000fc60007ffe809 */
[----:B------:R-:W-:Y:S01]  /*1c00*/  FFMA R21, R21, R22, R0 ;  /* 0x0000001615157223 */ /* 0x000fe20000000000 */
[----:B------:R-:W-:-:S03]  /*1c10*/  IADD3 R23, PT, PT, R23, R10, RZ ;  /* 0x0000000a17177210 */ /* 0x000fc60007ffe0ff */
[----:B------:R-:W-:-:S05]  /*1c20*/  FFMA R0, R11, R21, R22 ;  /* 0x000000150b007223 */ /* 0x000fca0000000016 */
[----:B------:R-:W-:-:S04]  /*1c30*/  SHF.R.U32.HI R9, RZ, 0x17, R0 ;  /* 0x00000017ff097819 */ /* 0x000fc80000011600 */
[----:B------:R-:W-:-:S04]  /*1c40*/  LOP3.LUT R10, R9, 0xff, RZ, 0xc0, !PT ;  /* 0x000000ff090a7812 */ /* 0x000fc800078ec0ff */
[----:B------:R-:W-:-:S05]  /*1c50*/  IADD3 R9, PT, PT, R10, R23, RZ ;  /* 0x000000170a097210 */ /* 0x000fca0007ffe0ff */
[----:B------:R-:W-:-:S05]  /*1c60*/  VIADD R10, R9, 0xffffffff ;  /* 0xffffffff090a7836 */ /* 0x000fca0000000000 */
[----:B------:R-:W-:-:S13]  /*1c70*/  ISETP.GE.U32.AND P0, PT, R10, 0xfe, PT ;  /* 0x000000fe0a00780c */ /* 0x000fda0003f06070 */
[----:B------:R-:W-:Y:S05]  /*1c80*/  @!P0 BRA `(.L_x_21) ;  /* 0x0000000000808947 */ /* 0x000fea0003800000 */
[----:B------:R-:W-:-:S13]  /*1c90*/  ISETP.GT.AND P0, PT, R9, 0xfe, PT ;  /* 0x000000fe0900780c */ /* 0x000fda0003f04270 */
[----:B------:R-:W-:Y:S05]  /*1ca0*/  @P0 BRA `(.L_x_22) ;  /* 0x00000000006c0947 */ /* 0x000fea0003800000 */
[----:B------:R-:W-:-:S13]  /*1cb0*/  ISETP.GE.AND P0, PT, R9, 0x1, PT ;  /* 0x000000010900780c */ /* 0x000fda0003f06270 */
[----:B------:R-:W-:Y:S05]  /*1cc0*/  @P0 BRA `(.L_x_23) ;  /* 0x0000000000980947 */ /* 0x000fea0003800000 */
[----:B------:R-:W-:Y:S02]  /*1cd0*/  ISETP.GE.AND P0, PT, R9, -0x18, PT ;  /* 0xffffffe80900780c */ /* 0x000fe40003f06270 */
[----:B------:R-:W-:-:S11]  /*1ce0*/  LOP3.LUT R0, R0, 0x80000000, RZ, 0xc0, !PT ;  /* 0x8000000000007812 */ /* 0x000fd600078ec0ff */
[----:B------:R-:W-:Y:S05]  /*1cf0*/  @!P0 BRA `(.L_x_23) ;  /* 0x00000000008c8947 */ /* 0x000fea0003800000 */
[CCC-:B------:R-:W-:Y:S01]  /*1d00*/  FFMA.RZ R10, R11.reuse, R21.reuse, R22.reuse ;  /* 0x000000150b0a7223 */ /* 0x1c0fe2000000c016 */
[CCC-:B------:R-:W-:Y:S01]  /*1d10*/  FFMA.RP R20, R11.reuse, R21.reuse, R22.reuse ;  /* 0x000000150b147223 */ /* 0x1c0fe20000008016 */
[----:B------:R-:W-:Y:S01]  /*1d20*/  FFMA.RM R21, R11, R21, R22 ;  /* 0x000000150b157223 */ /* 0x000fe20000004016 */
[C---:B------:R-:W-:Y:S02]  /*1d30*/  IADD3 R11, PT, PT, R9.reuse, 0x20, RZ ;  /* 0x00000020090b7810 */ /* 0x040fe40007ffe0ff */
[----:B------:R-:W-:Y:S02]  /*1d40*/  LOP3.LUT R10, R10, 0x7fffff, RZ, 0xc0, !PT ;  /* 0x007fffff0a0a7812 */ /* 0x000fe400078ec0ff */
[C---:B------:R-:W-:Y:S02]  /*1d50*/  ISETP.NE.AND P2, PT, R9.reuse, RZ, PT ;  /* 0x000000ff0900720c */ /* 0x040fe40003f45270 */
[----:B------:R-:W-:Y:S02]  /*1d60*/  LOP3.LUT R10, R10, 0x800000, RZ, 0xfc, !PT ;  /* 0x008000000a0a7812 */ /* 0x000fe400078efcff */
[----:B------:R-:W-:-:S02]  /*1d70*/  ISETP.NE.AND P1, PT, R9, RZ, PT ;  /* 0x000000ff0900720c */ /* 0x000fc40003f25270 */
[----:B------:R-:W-:Y:S02]  /*1d80*/  IADD3 R9, PT, PT, -R9, RZ, RZ ;  /* 0x000000ff09097210 */ /* 0x000fe40007ffe1ff */
[----:B------:R-:W-:Y:S02]  /*1d90*/  SHF.L.U32 R11, R10, R11, RZ ;  /* 0x0000000b0a0b7219 */ /* 0x000fe400000006ff */
[----:B------:R-:W-:Y:S02]  /*1da0*/  FSETP.NEU.FTZ.AND P0, PT, R20, R21, PT ;  /* 0x000000151400720b */ /* 0x000fe40003f1d000 */
[----:B------:R-:W-:Y:S02]  /*1db0*/  SEL R9, R9, RZ, P2 ;  /* 0x000000ff09097207 */ /* 0x000fe40001000000 */
[----:B------:R-:W-:Y:S02]  /*1dc0*/  ISETP.NE.AND P1, PT, R11, RZ, P1 ;  /* 0x000000ff0b00720c */ /* 0x000fe40000f25270 */
[----:B------:R-:W-:-:S02]  /*1dd0*/  SHF.R.U32.HI R20, RZ, R9, R10 ;  /* 0x00000009ff147219 */ /* 0x000fc4000001160a */
[----:B------:R-:W-:Y:S02]  /*1de0*/  PLOP3.LUT P0, PT, P0, P1, PT, 0xf8, 0x8f ;  /* 0x00000000008f781c */ /* 0x000fe40000703f70 */
[----:B------:R-:W-:Y:S02]  /*1df0*/  SHF.R.U32.HI R10, RZ, 0x1, R20 ;  /* 0x00000001ff0a7819 */ /* 0x000fe40000011614 */
[----:B------:R-:W-:-:S04]  /*1e00*/  SEL R9, RZ, 0x1, !P0 ;  /* 0x00000001ff097807 */ /* 0x000fc80004000000 */
[----:B------:R-:W-:-:S04]  /*1e10*/  LOP3.LUT R9, R9, 0x1, R10, 0xf8, !PT ;  /* 0x0000000109097812 */ /* 0x000fc800078ef80a */
[----:B------:R-:W-:-:S05]  /*1e20*/  LOP3.LUT R9, R9, R20, RZ, 0xc0, !PT ;  /* 0x0000001409097212 */ /* 0x000fca00078ec0ff */
[----:B------:R-:W-:-:S05]  /*1e30*/  IMAD.IADD R9, R10, 0x1, R9 ;  /* 0x000000010a097824 */ /* 0x000fca00078e0209 */
[----:B------:R-:W-:Y:S01]  /*1e40*/  LOP3.LUT R0, R9, R0, RZ, 0xfc, !PT ;  /* 0x0000000009007212 */ /* 0x000fe200078efcff */
[----:B------:R-:W-:Y:S06]  /*1e50*/  BRA `(.L_x_23) ;  /* 0x0000000000347947 */ /* 0x000fec0003800000 */
.L_x_22:
[----:B------:R-:W-:-:S04]  /*1e60*/  LOP3.LUT R0, R0, 0x80000000, RZ, 0xc0, !PT ;  /* 0x8000000000007812 */ /* 0x000fc800078ec0ff */
[----:B------:R-:W-:Y:S01]  /*1e70*/  LOP3.LUT R0, R0, 0x7f800000, RZ, 0xfc, !PT ;  /* 0x7f80000000007812 */ /* 0x000fe200078efcff */
[----:B------:R-:W-:Y:S06]  /*1e80*/  BRA `(.L_x_23) ;  /* 0x0000000000287947 */ /* 0x000fec0003800000 */
.L_x_21:
[----:B------:R-:W-:Y:S01]  /*1e90*/  LEA R0, R23, R0, 0x17 ;  /* 0x0000000017007211 */ /* 0x000fe200078eb8ff */
[----:B------:R-:W-:Y:S06]  /*1ea0*/  BRA `(.L_x_23) ;  /* 0x0000000000207947 */ /* 0x000fec0003800000 */
.L_x_20:
[----:B------:R-:W-:-:S04]  /*1eb0*/  LOP3.LUT R22, R22, 0x80000000, R23, 0x48, !PT ;  /* 0x8000000016167812 */ /* 0x000fc800078e4817 */
[----:B------:R-:W-:Y:S01]  /*1ec0*/  LOP3.LUT R0, R22, 0x7f800000, RZ, 0xfc, !PT ;  /* 0x7f80000016007812 */ /* 0x000fe200078efcff */
[----:B------:R-:W-:Y:S06]  /*1ed0*/  BRA `(.L_x_23) ;  /* 0x0000000000147947 */ /* 0x000fec0003800000 */
.L_x_19:
[----:B------:R-:W-:Y:S01]  /*1ee0*/  LOP3.LUT R0, R22, 0x80000000, R23, 0x48, !PT ;  /* 0x8000000016007812 */ /* 0x000fe200078e4817 */
[----:B------:R-:W-:Y:S06]  /*1ef0*/  BRA `(.L_x_23) ;  /* 0x00000000000c7947 */ /* 0x000fec0003800000 */
.L_x_18:
[----:B------:R-:W0:Y:S01]  /*1f00*/  MUFU.RSQ R0, -QNAN ;  /* 0xffc0000000007908 */ /* 0x000e220000001400 */
[----:B------:R-:W-:Y:S05]  /*1f10*/  BRA `(.L_x_23) ;  /* 0x0000000000047947 */ /* 0x000fea0003800000 */
.L_x_17:
[----:B------:R-:W-:-:S07]  /*1f20*/  FADD.FTZ R0, R23, R6 ;  /* 0x0000000617007221 */ /* 0x000fce0000010000 */
.L_x_23:
[----:B------:R-:W-:-:S04]  /*1f30*/  HFMA2 R9, -RZ, RZ, 0, 0 ;  /* 0x00000000ff097431 */ /* 0x000fc800000001ff */
[----:B0-----:R-:W-:Y:S05]  /*1f40*/  RET.REL.NODEC R8 `(gaussian_blur_v) ;  /* 0xffffffe0082c7950 */ /* 0x001fea0003c3ffff */
.L_x_24:
[----:B------:R-:W-:-:S00]  /*1f50*/  BRA `(.L_x_24) ;  /* 0xfffffffc00fc7947 */ /* 0x000fc0000383ffff */
[----:B------:R-:W-:-:S00]  /*1f60*/  NOP ;  /* 0x0000000000007918 */ /* 0x000fc00000000000 */
        /* <DEDUP_REMOVED lines=9> */
.L_x_51:


//--------------------- .text.gaussian_blur_h     --------------------------
	.section	.text.gaussian_blur_h,"ax",@progbits
	.align	128
        .global         gaussian_blur_h
        .type           gaussian_blur_h,@function
        .size           gaussian_blur_h,(.L_x_53 - gaussian_blur_h)
        .other          gaussian_blur_h,@"STO_CUDA_ENTRY STV_DEFAULT"
gaussian_blur_h:
.text.gaussian_blur_h:
[----:B------:R-:W-:Y:S01]  /*0000*/  LDC R1, c[0x0][0x37c] ;  /* 0x0000df00ff017b82 */ /* 0x000fe20000000800 */
[----:B------:R-:W0:Y:S01]  /*0010*/  S2R R3, SR_TID.Y ;  /* 0x0000000000037919 */ /* 0x000e220000002200 */
[----:B------:R-:W1:Y:S06]  /*0020*/  LDCU UR8, c[0x0][0x360] ;  /* 0x00006c00ff0877ac */ /* 0x000e6c0008000800 */
[----:B------:R-:W0:Y:S01]  /*0030*/  S2UR UR4, SR_CTAID.Y ;  /* 0x00000000000479c3 */ /* 0x000e220000002600 */
[----:B------:R-:W2:Y:S07]  /*0040*/  LDCU UR5, c[0x0][0x394] ;  /* 0x00007280ff0577ac */ /* 0x000eae0008000800 */
[----:B------:R-:W0:Y:S02]  /*0050*/  LDC R2, c[0x0][0x364] ;  /* 0x0000d900ff027b82 */ /* 0x000e240000000800 */
[----:B0-----:R-:W-:-:S06]  /*0060*/  IMAD R2, R2, UR4, R3 ;  /* 0x0000000402027c24 */ /* 0x001fcc000f8e0203 */
[----:B------:R-:W0:Y:S01]  /*0070*/  LDC R3, c[0x0][0x398] ;  /* 0x0000e600ff037b82 */ /* 0x000e220000000800 */
[----:B--2---:R-:W-:-:S13]  /*0080*/  ISETP.GE.AND P0, PT, R2, UR5, PT ;  /* 0x0000000502007c0c */ /* 0x004fda000bf06270 */
[----:B-1----:R-:W-:Y:S05]  /*0090*/  @P0 EXIT ;  /* 0x000000000000094d */ /* 0x002fea0003800000 */
[----:B------:R-:W1:Y:S01]  /*00a0*/  S2R R0, SR_TID.X ;  /* 0x0000000000007919 */ /* 0x000e620000002100 */
[----:B------:R-:W2:Y:S01]  /*00b0*/  S2UR UR4, SR_CTAID.X ;  /* 0x00000000000479c3 */ /* 0x000ea20000002500 */
        /* <DEDUP_REMOVED lines=8> */
[----:B------:R-:W-:-:S02]  /*0140*/  ISETP.GE.U32.AND P0, PT, R0, R3, PT ;  /* 0x000000030000720c */ /* 0x000fc40003f06070 */
[----:B------:R-:W-:Y:S02]  /*0150*/  IADD3 R5, PT, PT, R3, R0, RZ ;  /* 0x0000000003057210 */ /* 0x000fe40007ffe0ff */
[----:B------:R-:W-:-:S07]  /*0160*/  IADD3 R4, PT, PT, R0, UR4, RZ ;  /* 0x0000000400047c10 */ /* 0x000fce000fffe0ff */
[----:B------:R-:W-:Y:S02]  /*0170*/  @P1 VIADDMNMX R8, R5, UR4, R6, PT ;  /* 0x0000000405081c46 */ /* 0x000fe4000b800106 */
[----:B------:R-:W-:-:S03]  /*0180*/  VIMNMX R6, PT, PT, R4, R6, PT ;  /* 0x0000000604067248 */ /* 0x000fc60003fe0100 */
[----:B------:R-:W-:Y:S01]  /*0190*/  @P1 IMAD R9, R2, R7, R8 ;  /* 0x0000000702091224 */ /* 0x000fe200078e0208 */
[----:B------:R-:W-:Y:S01]  /*01a0*/  @!P0 VIADDMNMX R8, R4, -R3, RZ, !PT ;  /* 0x8000000304088246 */ /* 0x000fe200078001ff */
[CC--:B------:R-:W-:Y:S02]  /*01b0*/  IMAD R6, R2.reuse, R7.reuse, R6 ;  /* 0x0000000702067224 */ /* 0x0c0fe400078e0206 */
[----:B------:R-:W-:Y:S02]  /*01c0*/  @P1 IMAD.SHL.U32 R10, R9, 0x4, RZ ;  /* 0x00000004090a1824 */ /* 0x000fe400078e00ff */
[----:B------:R-:W-:Y:S01]  /*01d0*/  @!P0 IMAD R9, R2, R7, R8 ;  /* 0x0000000702098224 */ /* 0x000fe200078e0208 */
[----:B------:R-:W-:Y:S02]  /*01e0*/  SHF.L.U32 R6, R6, 0x2, RZ ;  /* 0x0000000206067819 */ /* 0x000fe400000006ff */
[----:B0-----:R-:W-:Y:S01]  /*01f0*/  @P1 IADD3 R8, P3, PT, R10, UR10, RZ ;  /* 0x0000000a0a081c10 */ /* 0x001fe2000ff7e0ff */
[----:B------:R-:W-:Y:S01]  /*0200*/  @!P0 IMAD.SHL.U32 R11, R9, 0x4, RZ ;  /* 0x00000004090b8824 */ /* 0x000fe200078e00ff */
[----:B------:R-:W-:-:S02]  /*0210*/  IADD3 R16, P2, PT, R6, UR10, RZ ;  /* 0x0000000a06107c10 */ /* 0x000fc4000ff5e0ff */
[----:B------:R-:W-:Y:S02]  /*0220*/  @P1 LEA.HI.X.SX32 R9, R10, UR11, 0x1, P3 ;  /* 0x0000000b0a091c11 */ /* 0x000fe400098f0eff */
[C---:B------:R-:W-:Y:S02]  /*0230*/  @!P0 IADD3 R10, P3, PT, R11.reuse, UR10, RZ ;  /* 0x0000000a0b0a8c10 */ /* 0x040fe4000ff7e0ff */
[----:B------:R-:W-:Y:S01]  /*0240*/  LEA.HI.X.SX32 R17, R6, UR11, 0x1, P2 ;  /* 0x0000000b06117c11 */ /* 0x000fe200090f0eff */
[----:B---3--:R-:W2:Y:S01]  /*0250*/  @P1 LDG.E.U8.CONSTANT R25, desc[UR6][R8.64] ;  /* 0x0000000608191981 */ /* 0x008ea2000c1e9100 */
[----:B------:R-:W-:-:S03]  /*0260*/  @!P0 LEA.HI.X.SX32 R11, R11, UR11, 0x1, P3 ;  /* 0x0000000b0b0b8c11 */ /* 0x000fc600098f0eff */
[----:B------:R-:W3:Y:S04]  /*0270*/  LDG.E.U8.CONSTANT R24, desc[UR6][R16.64] ;  /* 0x0000000610187981 */ /* 0x000ee8000c1e9100 */
[----:B------:R-:W4:Y:S04]  /*0280*/  LDG.E.U8.CONSTANT R22, desc[UR6][R16.64+0x1] ;  /* 0x0000010610167981 */ /* 0x000f28000c1e9100 */
[----:B------:R-:W5:Y:S04]  /*0290*/  LDG.E.U8.CONSTANT R6, desc[UR6][R16.64+0x2] ;  /* 0x0000020610067981 */ /* 0x000f68000c1e9100 */
[----:B------:R2:W5:Y:S04]  /*02a0*/  LDG.E.U8.CONSTANT R23, desc[UR6][R16.64+0x3] ;  /* 0x0000030610177981 */ /* 0x000568000c1e9100 */
[----:B------:R-:W5:Y:S04]  /*02b0*/  @!P0 LDG.E.U8.CONSTANT R12, desc[UR6][R10.64] ;  /* 0x000000060a0c8981 */ /* 0x000f68000c1e9100 */
[----:B------:R-:W5:Y:S04]  /*02c0*/  @!P0 LDG.E.U8.CONSTANT R13, desc[UR6][R10.64+0x1] ;  /* 0x000001060a0d8981 */ /* 0x000f68000c1e9100 */
[----:B------:R-:W5:Y:S04]  /*02d0*/  @!P0 LDG.E.U8.CONSTANT R14, desc[UR6][R10.64+0x2] ;  /* 0x000002060a0e8981 */ /* 0x000f68000c1e9100 */
[----:B------:R-:W5:Y:S04]  /*02e0*/  @!P0 LDG.E.U8.CONSTANT R15, desc[UR6][R10.64+0x3] ;  /* 0x000003060a0f8981 */ /* 0x000f68000c1e9100 */
        /* <DEDUP_REMOVED lines=11> */
[----:B--2---:R-:W-:Y:S02]  /*03a0*/  @P1 I2FP.F32.U32 R16, R25 ;  /* 0x0000001900101245 */ /* 0x004fe40000201000 */
[----:B---3--:R-:W-:-:S02]  /*03b0*/  I2FP.F32.U32 R8, R24 ;  /* 0x0000001800087245 */ /* 0x008fc40000201000 */
[----:B----4-:R-:W-:Y:S02]  /*03c0*/  I2FP.F32.U32 R9, R22 ;  /* 0x0000001600097245 */ /* 0x010fe40000201000 */
[----:B-----5:R-:W-:Y:S02]  /*03d0*/  I2FP.F32.U32 R10, R6 ;  /* 0x00000006000a7245 */ /* 0x020fe40000201000 */
[----:B------:R-:W-:Y:S02]  /*03e0*/  I2FP.F32.U32 R11, R23 ;  /* 0x00000017000b7245 */ /* 0x000fe40000201000 */
[----:B------:R-:W-:Y:S02]  /*03f0*/  @!P0 I2FP.F32.U32 R12, R12 ;  /* 0x0000000c000c8245 */ /* 0x000fe40000201000 */
[----:B------:R-:W-:Y:S02]  /*0400*/  @!P0 I2FP.F32.U32 R13, R13 ;  /* 0x0000000d000d8245 */ /* 0x000fe40000201000 */
[----:B------:R-:W-:-:S02]  /*0410*/  @!P0 I2FP.F32.U32 R14, R14 ;  /* 0x0000000e000e8245 */ /* 0x000fc40000201000 */
[----:B------:R-:W-:Y:S01]  /*0420*/  @!P0 I2FP.F32.U32 R15, R15 ;  /* 0x0000000f000f8245 */ /* 0x000fe20000201000 */
[----:B------:R0:W-:Y:S01]  /*0430*/  STS.128 [R5], R8 ;  /* 0x0000000805007388 */ /* 0x0001e20000000c00 */
        /* <DEDUP_REMOVED lines=29> */
.L_x_31:
        /* <DEDUP_REMOVED lines=12> */
[----:B------:R-:W-:Y:S05]  /*06d0*/  CALL.REL.NOINC `($__internal_3_$__cuda_sm3x_div_rn_noftz_f32_slowpath) ;  /* 0x0000001000907944 */ /* 0x000fea0003c00000 */
.L_x_27:
        /* <DEDUP_REMOVED lines=28> */
[----:B------:R-:W-:Y:S05]  /*08a0*/  CALL.REL.NOINC `($__internal_3_$__cuda_sm3x_div_rn_noftz_f32_slowpath) ;  /* 0x00000010001c7944 */ /* 0x000fea0003c00000 */
.L_x_28:
        /* <DEDUP_REMOVED lines=28> */
[----:B------:R-:W-:Y:S05]  /*0a70*/  CALL.REL.NOINC `($__internal_3_$__cuda_sm3x_div_rn_noftz_f32_slowpath) ;  /* 0x0000000c00a87944 */ /* 0x000fea0003c00000 */
.L_x_29:
        /* <DEDUP_REMOVED lines=27> */
[----:B------:R-:W-:Y:S05]  /*0c30*/  CALL.REL.NOINC `($__internal_3_$__cuda_sm3x_div_rn_noftz_f32_slowpath) ;  /* 0x0000000c00387944 */ /* 0x000fea0003c00000 */
.L_x_30:
        /* <DEDUP_REMOVED lines=22> */
.L_x_26:
        /* <DEDUP_REMOVED lines=15> */
.L_x_33:
        /* <DEDUP_REMOVED lines=29> */
[----:B------:R-:W-:Y:S05]  /*1060*/  CALL.REL.NOINC `($__internal_3_$__cuda_sm3x_div_rn_noftz_f32_slowpath) ;  /* 0x00000008002c7944 */ /* 0x000fea0003c00000 */
.L_x_34:
        /* <DEDUP_REMOVED lines=17> */
.L_x_32:
        /* <DEDUP_REMOVED lines=12> */
.L_x_35:
        /* <DEDUP_REMOVED lines=17> */
.L_x_25:
[C---:B------:R-:W-:Y:S02]  /*1350*/  IADD3 R0, PT, PT, R16.reuse, 0x1800000, RZ ;  /* 0x0180000010007810 */ /* 0x040fe40007ffe0ff */
[----:B------:R-:W-:Y:S02]  /*1360*/  FSETP.GT.AND P3, PT, R16, RZ, PT ;  /* 0x000000ff1000720b */ /* 0x000fe40003f64000 */
[----:B------:R-:W-:-:S04]  /*1370*/  LOP3.LUT R0, R0, 0x7f800000, RZ, 0xc0, !PT ;  /* 0x7f80000000007812 */ /* 0x000fc800078ec0ff */
[----:B------:R-:W-:-:S13]  /*1380*/  ISETP.GT.U32.AND P0, PT, R0, 0x1ffffff, PT ;  /* 0x01ffffff0000780c */ /* 0x000fda0003f04070 */
[----:B------:R-:W-:Y:S05]  /*1390*/  @P0 BRA `(.L_x_36) ;  /* 0x0000000000140947 */ /* 0x000fea0003800000 */
[----:B------:R-:W-:Y:S01]  /*13a0*/  IMAD.MOV.U32 R0, RZ, RZ, R16 ;  /* 0x000000ffff007224 */ /* 0x000fe200078e0010 */
[----:B------:R-:W-:-:S07]  /*13b0*/  MOV R6, 0x13d0 ;  /* 0x000013d000067802 */ /* 0x000fce0000000f00 */
[----:B------:R-:W-:Y:S05]  /*13c0*/  CALL.REL.NOINC `($__internal_2_$__cuda_sm20_rcp_rn_f32_slowpath) ;  /* 0x0000000000887944 */ /* 0x000fea0003c00000 */
[----:B------:R-:W-:Y:S01]  /*13d0*/  MOV R0, R3 ;  /* 0x0000000300007202 */ /* 0x000fe20000000f00 */
[----:B------:R-:W-:Y:S06]  /*13e0*/  BRA `(.L_x_37) ;  /* 0x0000000000107947 */ /* 0x000fec0003800000 */
.L_x_36:
[----:B------:R-:W0:Y:S02]  /*13f0*/  MUFU.RCP R3, R16 ;  /* 0x0000001000037308 */ /* 0x000e240000001000 */
[----:B0-----:R-:W-:-:S04]  /*1400*/  FFMA R0, R3, R16, -1 ;  /* 0xbf80000003007423 */ /* 0x001fc80000000010 */
[----:B------:R-:W-:-:S04]  /*1410*/  FADD.FTZ R0, -R0, -RZ ;  /* 0x800000ff00007221 */ /* 0x000fc80000010100 */
[----:B------:R-:W-:-:S07]  /*1420*/  FFMA R0, R3, R0, R3 ;  /* 0x0000000003007223 */ /* 0x000fce0000000003 */
.L_x_37:
        /* <DEDUP_REMOVED lines=28> */
        .weak           $__internal_2_$__cuda_sm20_rcp_rn_f32_slowpath
        .type           $__internal_2_$__cuda_sm20_rcp_rn_f32_slowpath,@function
        .size           $__internal_2_$__cuda_sm20_rcp_rn_f32_slowpath,($__internal_3_$__cuda_sm3x_div_rn_noftz_f32_slowpath - $__internal_2_$__cuda_sm20_rcp_rn_f32_slowpath)
$__internal_2_$__cuda_sm20_rcp_rn_f32_slowpath:
        /* <DEDUP_REMOVED lines=15> */
.L_x_38:
        /* <DEDUP_REMOVED lines=33> */
.L_x_40:
[----:B------:R0:W1:Y:S02]  /*18f0*/  MUFU.RCP R3, R0 ;  /* 0x0000000000037308 */ /* 0x0000640000001000 */
.L_x_39:
[----:B------:R-:W-:-:S04]  /*1900*/  IMAD.MOV.U32 R7, RZ, RZ, 0x0 ;  /* 0x00000000ff077424 */ /* 0x000fc800078e00ff */
[----:B0123--:R-:W-:Y:S05]  /*1910*/  RET.REL.NODEC R6 `(gaussian_blur_h) ;  /* 0xffffffe406b87950 */ /* 0x00ffea0003c3ffff */
        .weak           $__internal_3_$__cuda_sm3x_div_rn_noftz_f32_slowpath
        .type           $__internal_3_$__cuda_sm3x_div_rn_noftz_f32_slowpath,@function
        .size           $__internal_3_$__cuda_sm3x_div_rn_noftz_f32_slowpath,(.L_x_53 - $__internal_3_$__cuda_sm3x_div_rn_noftz_f32_slowpath)
$__internal_3_$__cuda_sm3x_div_rn_noftz_f32_slowpath:
        /* <DEDUP_REMOVED lines=34> */
.L_x_41:
        /* <DEDUP_REMOVED lines=50> */
.L_x_47:
[----:B------:R-:W-:-:S04]  /*1e60*/  LOP3.LUT R0, R0, 0x80000000, RZ, 0xc0, !PT ;  /* 0x8000000000007812 */ /* 0x000fc800078ec0ff */
[----:B------:R-:W-:Y:S01]  /*1e70*/  LOP3.LUT R0, R0, 0x7f800000, RZ, 0xfc, !PT ;  /* 0x7f80000000007812 */ /* 0x000fe200078efcff */
[----:B------:R-:W-:Y:S06]  /*1e80*/  BRA `(.L_x_48) ;  /* 0x0000000000287947 */ /* 0x000fec0003800000 */
.L_x_46:
[----:B------:R-:W-:Y:S01]  /*1e90*/  LEA R0, R23, R0, 0x17 ;  /* 0x0000000017007211 */ /* 0x000fe200078eb8ff */
[----:B------:R-:W-:Y:S06]  /*1ea0*/  BRA `(.L_x_48) ;  /* 0x0000000000207947 */ /* 0x000fec0003800000 */
.L_x_45:
[----:B------:R-:W-:-:S04]  /*1eb0*/  LOP3.LUT R22, R22, 0x80000000, R23, 0x48, !PT ;  /* 0x8000000016167812 */ /* 0x000fc800078e4817 */
[----:B------:R-:W-:Y:S01]  /*1ec0*/  LOP3.LUT R0, R22, 0x7f800000, RZ, 0xfc, !PT ;  /* 0x7f80000016007812 */ /* 0x000fe200078efcff */
[----:B------:R-:W-:Y:S06]  /*1ed0*/  BRA `(.L_x_48) ;  /* 0x0000000000147947 */ /* 0x000fec0003800000 */
.L_x_44:
[----:B------:R-:W-:Y:S01]  /*1ee0*/  LOP3.LUT R0, R22, 0x80000000, R23, 0x48, !PT ;  /* 0x8000000016007812 */ /* 0x000fe200078e4817 */
[----:B------:R-:W-:Y:S06]  /*1ef0*/  BRA `(.L_x_48) ;  /* 0x00000000000c7947 */ /* 0x000fec0003800000 */
.L_x_43:
[----:B------:R-:W0:Y:S01]  /*1f00*/  MUFU.RSQ R0, -QNAN ;  /* 0xffc0000000007908 */ /* 0x000e220000001400 */
[----:B------:R-:W-:Y:S05]  /*1f10*/  BRA `(.L_x_48) ;  /* 0x0000000000047947 */ /* 0x000fea0003800000 */
.L_x_42:
[----:B------:R-:W-:-:S07]  /*1f20*/  FADD.FTZ R0, R23, R6 ;  /* 0x0000000617007221 */ /* 0x000fce0000010000 */
.L_x_48:
[----:B------:R-:W-:-:S04]  /*1f30*/  HFMA2 R9, -RZ, RZ, 0, 0 ;  /* 0x00000000ff097431 */ /* 0x000fc800000001ff */
[----:B0-----:R-:W-:Y:S05]  /*1f40*/  RET.REL.NODEC R8 `(gaussian_blur_h) ;  /* 0xffffffe0082c7950 */ /* 0x001fea0003c3ffff */
.L_x_49:
        /* <DEDUP_REMOVED lines=11> */
.L_x_53:


//--------------------- .nv.shared.gaussian_blur_v --------------------------
	.section	.nv.shared.gaussian_blur_v,"aw",@nobits
	.sectionflags	@""
	.align	16
	.zero		1024


//--------------------- .nv.shared.reserved.0     --------------------------
	.section	.nv.shared.reserved.0,"aw",@nobits
	.weak		__nv_reservedSMEM_offset_0_alias
	.size		__nv_reservedSMEM_offset_0_alias, 0, 64
	.other		__nv_reservedSMEM_offset_0_alias,@"STO_CUDA_RESERVED_SHARED STV_DEFAULT"
__nv_reservedSMEM_offset_0_alias:
	.zero		0
	.zero		64


//--------------------- .nv.shared.gaussian_blur_h --------------------------
	.section	.nv.shared.gaussian_blur_h,"aw",@nobits
	.sectionflags	@""
	.align	16
	.zero		1024


//--------------------- .nv.constant0.gaussian_blur_v --------------------------
	.section	.nv.constant0.gaussian_blur_v,"a",@progbits
	.sectionflags	@""
	.align	4
.nv.constant0.gaussian_blur_v:
	.zero		928


//--------------------- .nv.constant0.gaussian_blur_h --------------------------
	.section	.nv.constant0.gaussian_blur_h,"a",@progbits
	.sectionflags	@""
	.align	4
.nv.constant0.gaussian_blur_h:
	.zero		928


//--------------------- SYMBOLS --------------------------

	.type		.nv.reservedSmem.offset0,@object
	.size		.nv.reservedSmem.offset0,0x4
	.type		.nv.reservedSmem.cap,@object
	.size		.nv.reservedSmem.cap,0x4
